def attn_fwd(
    Q,
    K,
    V,
    Out,
    Lse,
    sm_scale,
    stride_qz,
    stride_qh,
    stride_qm,
    stride_qk,
    stride_kz,
    stride_kh,
    stride_kn,
    stride_kk,
    stride_vz,
    stride_vh,
    stride_vn,
    stride_vk,
    stride_oz,
    stride_oh,
    stride_om,
    stride_ok,
    seqlen_q,
    seqlen_k,
    BLOCK_M: tl.constexpr,
    BLOCK_N: tl.constexpr,
    HEAD_DIM: tl.constexpr,
    CAUSAL: tl.constexpr,
):
    start_m = tl.program_id(0)
    off_hz = tl.program_id(1)
    q_off = off_hz * stride_qh
    k_off = off_hz * stride_kh
    v_off = off_hz * stride_vh
    offs_m = start_m * BLOCK_M + tl.arange(0, BLOCK_M)
    offs_d = tl.arange(0, HEAD_DIM)
    offs_n = tl.arange(0, BLOCK_N)
    q_ptrs = Q + q_off + offs_m[:, None] * stride_qm + offs_d[None, :] * stride_qk
    k_ptrs = K + k_off + offs_d[:, None] * stride_kk + offs_n[None, :] * stride_kn
    v_ptrs = V + v_off + offs_n[:, None] * stride_vn + offs_d[None, :] * stride_vk
    m_i = tl.full([BLOCK_M], float("-inf"), dtype=tl.float32)
    l_i = tl.zeros([BLOCK_M], dtype=tl.float32) + 1.0
    acc = tl.zeros([BLOCK_M, HEAD_DIM], dtype=tl.float32)
    q = tl.load(q_ptrs)
    acc, l_i, m_i = _attn_fwd_inner(
        acc,
        l_i,
        m_i,
        q,
        k_ptrs,
        v_ptrs,
        sm_scale,
        stride_kn,
        stride_vn,
        start_m,
        seqlen_k,
        BLOCK_M,
        BLOCK_N,
        HEAD_DIM,
        CAUSAL,
    )
    acc = acc / l_i[:, None]
    lse = m_i + tl.math.log2(l_i) / 1.4426950408889634
    o_ptrs = (
        Out
        + off_hz * stride_oh
        + offs_m[:, None] * stride_om
        + offs_d[None, :] * stride_ok
    )
    tl.store(o_ptrs, acc.to(Out.dtype.element_ty))
    tl.store(Lse + off_hz * seqlen_q + offs_m, lse)

# config = {"BLOCK_M": 256, "BLOCK_N": 64, "HEAD_DIM": 128, "arch": "sm_90", "causal": true, "dtype": "fp8e4m3", "num_stages": 2, "num_warps": 8}
# arch = sm_90


// ===== COMPILED SASS (sm_90a) =====

	.target	sm_90a

	.elftype	@"ET_EXEC"


//--------------------- .note.nv.tkinfo           --------------------------
	.section	.note.nv.tkinfo,"",@"SHT_NOTE"
	.sectionflags	@"SHF_NOTE_NV_TKINFO"
	.tkinfo
        /*0018*/ 	.word	0x00000002
        /*0030*/ 	.string	""
        /*0030*/ 	.string	"ptxas"
        /*0030*/ 	.string	"Cuda compilation tools, release 13.0, V13.0.88"
        /*0030*/ 	.string	"Build cuda_13.0.r13.0/compiler.36424714_0"
        /*0030*/ 	.string	"-v  -suppress-debug-info  -lineinfo  -arch sm_90a "



//--------------------- .note.nv.cuinfo           --------------------------
	.section	.note.nv.cuinfo,"",@"SHT_NOTE"
	.sectionflags	@"SHF_NOTE_NV_CUINFO"
        /*0018*/ 	.short	0x0002
        /*001a*/ 	.short	0x005a
        /*001c*/ 	.short	0x0082
	.zero		2


//--------------------- .nv.info                  --------------------------
	.section	.nv.info,"",@"SHT_CUDA_INFO"
	.align	4


	//----- nvinfo : EIATTR_REGCOUNT
	.align		4
        /*0000*/ 	.byte	0x04, 0x2f
        /*0002*/ 	.short	(.L_2 - .L_1)
	.align		4
.L_1:
        /*0004*/ 	.word	index@(attn_fwd)
        /*0008*/ 	.word	0x000000ff


	//----- nvinfo : EIATTR_FRAME_SIZE
	.align		4
.L_2:
        /*000c*/ 	.byte	0x04, 0x11
        /*000e*/ 	.short	(.L_4 - .L_3)
	.align		4
.L_3:
        /*0010*/ 	.word	index@(attn_fwd)
        /*0014*/ 	.word	0x00000228


	//----- nvinfo : EIATTR_MIN_STACK_SIZE
	.align		4
.L_4:
        /*0018*/ 	.byte	0x04, 0x12
        /*001a*/ 	.short	(.L_6 - .L_5)
	.align		4
.L_5:
        /*001c*/ 	.word	index@(attn_fwd)
        /*0020*/ 	.word	0x00000228
.L_6:


//--------------------- .nv.compat                --------------------------
	.section	.nv.compat,"",@"SHT_CUDA_COMPAT_INFO"
	.align	4
        /*0000*/ 	.byte	0x02, 0x09, 0x01, 0x00, 0x02, 0x02, 0x04, 0x00, 0x02, 0x05, 0x05, 0x00, 0x03, 0x07, 0x01, 0x01
        /*0010*/ 	.byte	0x02, 0x03, 0x00, 0x00, 0x02, 0x06, 0x01, 0x00, 0x04, 0x0b, 0x08, 0x00, 0x00, 0x00, 0x00, 0x00
        /*0020*/ 	.byte	0x00, 0x00, 0x00, 0x00


//--------------------- .nv.info.attn_fwd         --------------------------
	.section	.nv.info.attn_fwd,"",@"SHT_CUDA_INFO"
	.sectionflags	@""
	.align	4


	//----- nvinfo : EIATTR_CUDA_API_VERSION
	.align		4
        /*0000*/ 	.byte	0x04, 0x37
        /*0002*/ 	.short	(.L_8 - .L_7)
.L_7:
        /*0004*/ 	.word	0x00000082


	//----- nvinfo : EIATTR_KPARAM_INFO
	.align		4
.L_8:
        /*0008*/ 	.byte	0x04, 0x17
        /*000a*/ 	.short	(.L_10 - .L_9)
.L_9:
        /*000c*/ 	.word	0x00000000
        /*0010*/ 	.short	0x0019
        /*0012*/ 	.short	0x0080
        /*0014*/ 	.byte	0x00, 0xf4, 0x21, 0x00


	//----- nvinfo : EIATTR_KPARAM_INFO
	.align		4
.L_10:
        /*0018*/ 	.byte	0x04, 0x17
        /*001a*/ 	.short	(.L_12 - .L_11)
.L_11:
        /*001c*/ 	.word	0x00000000
        /*0020*/ 	.short	0x0018
        /*0022*/ 	.short	0x0078
        /*0024*/ 	.byte	0x00, 0xf4, 0x21, 0x00


	//----- nvinfo : EIATTR_KPARAM_INFO
	.align		4
.L_12:
        /*0028*/ 	.byte	0x04, 0x17
        /*002a*/ 	.short	(.L_14 - .L_13)
.L_13:
        /*002c*/ 	.word	0x00000000
        /*0030*/ 	.short	0x0017
        /*0032*/ 	.short	0x0070
        /*0034*/ 	.byte	0x00, 0xf0, 0x11, 0x00


	//----- nvinfo : EIATTR_KPARAM_INFO
	.align		4
.L_14:
        /*0038*/ 	.byte	0x04, 0x17
        /*003a*/ 	.short	(.L_16 - .L_15)
.L_15:
        /*003c*/ 	.word	0x00000000
        /*0040*/ 	.short	0x0016
        /*0042*/ 	.short	0x006c
        /*0044*/ 	.byte	0x00, 0xf0, 0x11, 0x00


	//----- nvinfo : EIATTR_KPARAM_INFO
	.align		4
.L_16:
        /*0048*/ 	.byte	0x04, 0x17
        /*004a*/ 	.short	(.L_18 - .L_17)
.L_17:
        /*004c*/ 	.word	0x00000000
        /*0050*/ 	.short	0x0015
        /*0052*/ 	.short	0x0068
        /*0054*/ 	.byte	0x00, 0xf0, 0x11, 0x00


	//----- nvinfo : EIATTR_KPARAM_INFO
	.align		4
.L_18:
        /*0058*/ 	.byte	0x04, 0x17
        /*005a*/ 	.short	(.L_20 - .L_19)
.L_19:
        /*005c*/ 	.word	0x00000000
        /*0060*/ 	.short	0x0014
        /*0062*/ 	.short	0x0064
        /*0064*/ 	.byte	0x00, 0xf0, 0x11, 0x00


	//----- nvinfo : EIATTR_KPARAM_INFO
	.align		4
.L_20:
        /*0068*/ 	.byte	0x04, 0x17
        /*006a*/ 	.short	(.L_22 - .L_21)
.L_21:
        /*006c*/ 	.word	0x00000000
        /*0070*/ 	.short	0x0013
        /*0072*/ 	.short	0x0060
        /*0074*/ 	.byte	0x00, 0xf0, 0x11, 0x00


	//----- nvinfo : EIATTR_KPARAM_INFO
	.align		4
.L_22:
        /*0078*/ 	.byte	0x04, 0x17
        /*007a*/ 	.short	(.L_24 - .L_23)
.L_23:
        /*007c*/ 	.word	0x00000000
        /*0080*/ 	.short	0x0012
        /*0082*/ 	.short	0x005c
        /*0084*/ 	.byte	0x00, 0xf0, 0x11, 0x00


	//----- nvinfo : EIATTR_KPARAM_INFO
	.align		4
.L_24:
        /*0088*/ 	.byte	0x04, 0x17
        /*008a*/ 	.short	(.L_26 - .L_25)
.L_25:
        /*008c*/ 	.word	0x00000000
        /*0090*/ 	.short	0x0011
        /*0092*/ 	.short	0x0058
        /*0094*/ 	.byte	0x00, 0xf0, 0x11, 0x00


	//----- nvinfo : EIATTR_KPARAM_INFO
	.align		4
.L_26:
        /*0098*/ 	.byte	0x04, 0x17
        /*009a*/ 	.short	(.L_28 - .L_27)
.L_27:
        /*009c*/ 	.word	0x00000000
        /*00a0*/ 	.short	0x0010
        /*00a2*/ 	.short	0x0054
        /*00a4*/ 	.byte	0x00, 0xf0, 0x11, 0x00


	//----- nvinfo : EIATTR_KPARAM_INFO
	.align		4
.L_28:
        /*00a8*/ 	.byte	0x04, 0x17
        /*00aa*/ 	.short	(.L_30 - .L_29)
.L_29:
        /*00ac*/ 	.word	0x00000000
        /*00b0*/ 	.short	0x000f
        /*00b2*/ 	.short	0x0050
        /*00b4*/ 	.byte	0x00, 0xf0, 0x11, 0x00


	//----- nvinfo : EIATTR_KPARAM_INFO
	.align		4
.L_30:
        /*00b8*/ 	.byte	0x04, 0x17
        /*00ba*/ 	.short	(.L_32 - .L_31)
.L_31:
        /*00bc*/ 	.word	0x00000000
        /*00c0*/ 	.short	0x000e
        /*00c2*/ 	.short	0x004c
        /*00c4*/ 	.byte	0x00, 0xf0, 0x11, 0x00


	//----- nvinfo : EIATTR_KPARAM_INFO
	.align		4
.L_32:
        /*00c8*/ 	.byte	0x04, 0x17
        /*00ca*/ 	.short	(.L_34 - .L_33)
.L_33:
        /*00cc*/ 	.word	0x00000000
        /*00d0*/ 	.short	0x000d
        /*00d2*/ 	.short	0x0048
        /*00d4*/ 	.byte	0x00, 0xf0, 0x11, 0x00


	//----- nvinfo : EIATTR_KPARAM_INFO
	.align		4
.L_34:
        /*00d8*/ 	.byte	0x04, 0x17
        /*00da*/ 	.short	(.L_36 - .L_35)
.L_35:
        /*00dc*/ 	.word	0x00000000
        /*00e0*/ 	.short	0x000c
        /*00e2*/ 	.short	0x0044
        /*00e4*/ 	.byte	0x00, 0xf0, 0x11, 0x00


	//----- nvinfo : EIATTR_KPARAM_INFO
	.align		4
.L_36:
        /*00e8*/ 	.byte	0x04, 0x17
        /*00ea*/ 	.short	(.L_38 - .L_37)
.L_37:
        /*00ec*/ 	.word	0x00000000
        /*00f0*/ 	.short	0x000b
        /*00f2*/ 	.short	0x0040
        /*00f4*/ 	.byte	0x00, 0xf0, 0x11, 0x00


	//----- nvinfo : EIATTR_KPARAM_INFO
	.align		4
.L_38:
        /*00f8*/ 	.byte	0x04, 0x17
        /*00fa*/ 	.short	(.L_40 - .L_39)
.L_39:
        /*00fc*/ 	.word	0x00000000
        /*0100*/ 	.short	0x000a
        /*0102*/ 	.short	0x003c
        /*0104*/ 	.byte	0x00, 0xf0, 0x11, 0x00


	//----- nvinfo : EIATTR_KPARAM_INFO
	.align		4
.L_40:
        /*0108*/ 	.byte	0x04, 0x17
        /*010a*/ 	.short	(.L_42 - .L_41)
.L_41:
        /*010c*/ 	.word	0x00000000
        /*0110*/ 	.short	0x0009
        /*0112*/ 	.short	0x0038
        /*0114*/ 	.byte	0x00, 0xf0, 0x11, 0x00


	//----- nvinfo : EIATTR_KPARAM_INFO
	.align		4
.L_42:
        /*0118*/ 	.byte	0x04, 0x17
        /*011a*/ 	.short	(.L_44 - .L_43)
.L_43:
        /*011c*/ 	.word	0x00000000
        /*0120*/ 	.short	0x0008
        /*0122*/ 	.short	0x0034
        /*0124*/ 	.byte	0x00, 0xf0, 0x11, 0x00


	//----- nvinfo : EIATTR_KPARAM_INFO
	.align		4
.L_44:
        /*0128*/ 	.byte	0x04, 0x17
        /*012a*/ 	.short	(.L_46 - .L_45)
.L_45:
        /*012c*/ 	.word	0x00000000
        /*0130*/ 	.short	0x0007
        /*0132*/ 	.short	0x0030
        /*0134*/ 	.byte	0x00, 0xf0, 0x11, 0x00


	//----- nvinfo : EIATTR_KPARAM_INFO
	.align		4
.L_46:
        /*0138*/ 	.byte	0x04, 0x17
        /*013a*/ 	.short	(.L_48 - .L_47)
.L_47:
        /*013c*/ 	.word	0x00000000
        /*0140*/ 	.short	0x0006
        /*0142*/ 	.short	0x002c
        /*0144*/ 	.byte	0x00, 0xf0, 0x11, 0x00


	//----- nvinfo : EIATTR_KPARAM_INFO
	.align		4
.L_48:
        /*0148*/ 	.byte	0x04, 0x17
        /*014a*/ 	.short	(.L_50 - .L_49)
.L_49:
        /*014c*/ 	.word	0x00000000
        /*0150*/ 	.short	0x0005
        /*0152*/ 	.short	0x0028
        /*0154*/ 	.byte	0x00, 0xf0, 0x11, 0x00


	//----- nvinfo : EIATTR_KPARAM_INFO
	.align		4
.L_50:
        /*0158*/ 	.byte	0x04, 0x17
        /*015a*/ 	.short	(.L_52 - .L_51)
.L_51:
        /*015c*/ 	.word	0x00000000
        /*0160*/ 	.short	0x0004
        /*0162*/ 	.short	0x0020
        /*0164*/ 	.byte	0x00, 0xf4, 0x21, 0x00


	//----- nvinfo : EIATTR_KPARAM_INFO
	.align		4
.L_52:
        /*0168*/ 	.byte	0x04, 0x17
        /*016a*/ 	.short	(.L_54 - .L_53)
.L_53:
        /*016c*/ 	.word	0x00000000
        /*0170*/ 	.short	0x0003
        /*0172*/ 	.short	0x0018
        /*0174*/ 	.byte	0x00, 0xf4, 0x21, 0x00


	//----- nvinfo : EIATTR_KPARAM_INFO
	.align		4
.L_54:
        /*0178*/ 	.byte	0x04, 0x17
        /*017a*/ 	.short	(.L_56 - .L_55)
.L_55:
        /*017c*/ 	.word	0x00000000
        /*0180*/ 	.short	0x0002
        /*0182*/ 	.short	0x0010
        /*0184*/ 	.byte	0x00, 0xf4, 0x21, 0x00


	//----- nvinfo : EIATTR_KPARAM_INFO
	.align		4
.L_56:
        /*0188*/ 	.byte	0x04, 0x17
        /*018a*/ 	.short	(.L_58 - .L_57)
.L_57:
        /*018c*/ 	.word	0x00000000
        /*0190*/ 	.short	0x0001
        /*0192*/ 	.short	0x0008
        /*0194*/ 	.byte	0x00, 0xf4, 0x21, 0x00


	//----- nvinfo : EIATTR_KPARAM_INFO
	.align		4
.L_58:
        /*0198*/ 	.byte	0x04, 0x17
        /*019a*/ 	.short	(.L_60 - .L_59)
.L_59:
        /*019c*/ 	.word	0x00000000
        /*01a0*/ 	.short	0x0000
        /*01a2*/ 	.short	0x0000
        /*01a4*/ 	.byte	0x00, 0xf4, 0x21, 0x00


	//----- nvinfo : EIATTR_SPARSE_MMA_MASK
	.align		4
.L_60:
        /*01a8*/ 	.byte	0x03, 0x50
        /*01aa*/ 	.short	0x0000


	//----- nvinfo : EIATTR_MAXREG_COUNT
	.align		4
        /*01ac*/ 	.byte	0x03, 0x1b
        /*01ae*/ 	.short	0x00ff


	//----- nvinfo : EIATTR_NUM_BARRIERS
	.align		4
        /*01b0*/ 	.byte	0x02, 0x4c
        /*01b2*/ 	.byte	0x01
	.zero		1


	//----- nvinfo : EIATTR_ANNOTATIONS
	.align		4
        /*01b4*/ 	.byte	0x04, 0x55
        /*01b6*/ 	.short	(.L_62 - .L_61)


	//   ....[0]....
.L_61:
        /*01b8*/ 	.word	0x00000001
        /*01bc*/ 	.byte	0x30, 0x28, 0x00, 0x00, 0x01, 0x00, 0x00, 0x00, 0x50, 0x28, 0x00, 0x00, 0x01, 0x00, 0x00, 0x00
        /* <DEDUP_REMOVED lines=142> */
        /*0aac*/ 	.byte	0x60, 0x9e, 0x00, 0x00, 0x01, 0x00, 0x00, 0x00, 0x70, 0x9e, 0x00, 0x00


	//----- nvinfo : EIATTR_MERCURY_ISA_VERSION
	.align		4
.L_62:
        /*0ab8*/ 	.byte	0x03, 0x5f
        /*0aba*/ 	.short	0x0101


	//----- nvinfo : EIATTR_COOP_GROUP_MASK_REGIDS
	.align		4
        /*0abc*/ 	.byte	0x04, 0x29
        /*0abe*/ 	.short	(.L_64 - .L_63)


	//   ....[0]....
.L_63:
        /*0ac0*/ 	.word	0xffffffff


	//   ....[1]....
        /*0ac4*/ 	.word	0xffffffff


	//   ....[2]....
        /*0ac8*/ 	.word	0xffffffff


	//   ....[3]....
        /*0acc*/ 	.word	0xffffffff


	//   ....[4]....
        /*0ad0*/ 	.word	0xffffffff


	//   ....[5]....
        /*0ad4*/ 	.word	0xffffffff


	//   ....[6]....
        /*0ad8*/ 	.word	0xffffffff


	//   ....[7]....
        /*0adc*/ 	.word	0xffffffff


	//   ....[8]....
        /*0ae0*/ 	.word	0xffffffff


	//   ....[9]....
        /*0ae4*/ 	.word	0xffffffff


	//   ....[10]....
        /*0ae8*/ 	.word	0xffffffff


	//   ....[11]....
        /*0aec*/ 	.word	0xffffffff


	//   ....[12]....
        /*0af0*/ 	.word	0xffffffff


	//   ....[13]....
        /*0af4*/ 	.word	0xffffffff


	//   ....[14]....
        /*0af8*/ 	.word	0xffffffff


	//   ....[15]....
        /*0afc*/ 	.word	0xffffffff


	//   ....[16]....
        /*0b00*/ 	.word	0xffffffff


	//   ....[17]....
        /*0b04*/ 	.word	0xffffffff


	//   ....[18]....
        /*0b08*/ 	.word	0xffffffff


	//   ....[19]....
        /*0b0c*/ 	.word	0xffffffff


	//   ....[20]....
        /*0b10*/ 	.word	0xffffffff


	//   ....[21]....
        /*0b14*/ 	.word	0xffffffff


	//   ....[22]....
        /*0b18*/ 	.word	0xffffffff


	//   ....[23]....
        /*0b1c*/ 	.word	0xffffffff


	//   ....[24]....
        /*0b20*/ 	.word	0xffffffff


	//   ....[25]....
        /*0b24*/ 	.word	0xffffffff


	//   ....[26]....
        /*0b28*/ 	.word	0xffffffff


	//   ....[27]....
        /*0b2c*/ 	.word	0xffffffff


	//   ....[28]....
        /*0b30*/ 	.word	0xffffffff


	//   ....[29]....
        /*0b34*/ 	.word	0xffffffff


	//   ....[30]....
        /*0b38*/ 	.word	0xffffffff


	//   ....[31]....
        /*0b3c*/ 	.word	0xffffffff


	//----- nvinfo : EIATTR_COOP_GROUP_INSTR_OFFSETS
	.align		4
.L_64:
        /*0b40*/ 	.byte	0x04, 0x28
        /*0b42*/ 	.short	(.L_66 - .L_65)


	//   ....[0]....
.L_65:
        /*0b44*/ 	.word	0x000074f0


	//   ....[1]....
        /*0b48*/ 	.word	0x00007510


	//   ....[2]....
        /*0b4c*/ 	.word	0x000077f0


	//   ....[3]....
        /*0b50*/ 	.word	0x000078d0


	//   ....[4]....
        /*0b54*/ 	.word	0x00007a80


	//   ....[5]....
        /*0b58*/ 	.word	0x00007ad0


	//   ....[6]....
        /*0b5c*/ 	.word	0x00007f70


	//   ....[7]....
        /*0b60*/ 	.word	0x000080b0


	//   ....[8]....
        /*0b64*/ 	.word	0x00008890


	//   ....[9]....
        /*0b68*/ 	.word	0x000088a0


	//   ....[10]....
        /*0b6c*/ 	.word	0x00008c50


	//   ....[11]....
        /*0b70*/ 	.word	0x00008c60


	//   ....[12]....
        /*0b74*/ 	.word	0x00008c70


	//   ....[13]....
        /*0b78*/ 	.word	0x00008c80


	//   ....[14]....
        /*0b7c*/ 	.word	0x00008c90


	//   ....[15]....
        /*0b80*/ 	.word	0x00008ca0


	//   ....[16]....
        /*0b84*/ 	.word	0x00008cb0


	//   ....[17]....
        /*0b88*/ 	.word	0x00008cc0


	//   ....[18]....
        /*0b8c*/ 	.word	0x00008cd0


	//   ....[19]....
        /*0b90*/ 	.word	0x00008ce0


	//   ....[20]....
        /*0b94*/ 	.word	0x00008cf0


	//   ....[21]....
        /*0b98*/ 	.word	0x00008d00


	//   ....[22]....
        /*0b9c*/ 	.word	0x00008d10


	//   ....[23]....
        /*0ba0*/ 	.word	0x00008d20


	//   ....[24]....
        /*0ba4*/ 	.word	0x00009b40


	//   ....[25]....
        /*0ba8*/ 	.word	0x00009b50


	//   ....[26]....
        /*0bac*/ 	.word	0x00009b60


	//   ....[27]....
        /*0bb0*/ 	.word	0x00009b70


	//   ....[28]....
        /*0bb4*/ 	.word	0x00009be0


	//   ....[29]....
        /*0bb8*/ 	.word	0x00009bf0


	//   ....[30]....
        /*0bbc*/ 	.word	0x00009c00


	//   ....[31]....
        /*0bc0*/ 	.word	0x00009c10


	//----- nvinfo : EIATTR_EXIT_INSTR_OFFSETS
	.align		4
.L_66:
        /*0bc4*/ 	.byte	0x04, 0x1c
        /*0bc6*/ 	.short	(.L_68 - .L_67)


	//   ....[0]....
.L_67:
        /*0bc8*/ 	.word	0x0000f7f0


	//----- nvinfo : EIATTR_REQNTID
	.align		4
.L_68:
        /*0bcc*/ 	.byte	0x04, 0x10
        /*0bce*/ 	.short	(.L_70 - .L_69)
.L_69:
        /*0bd0*/ 	.word	0x00000100
        /*0bd4*/ 	.word	0x00000001
        /*0bd8*/ 	.word	0x00000001


	//----- nvinfo : EIATTR_CBANK_PARAM_SIZE
	.align		4
.L_70:
        /*0bdc*/ 	.byte	0x03, 0x19
        /*0bde*/ 	.short	0x0088


	//----- nvinfo : EIATTR_PARAM_CBANK
	.align		4
        /*0be0*/ 	.byte	0x04, 0x0a
        /*0be2*/ 	.short	(.L_72 - .L_71)
	.align		4
.L_71:
        /*0be4*/ 	.word	index@(.nv.constant0.attn_fwd)
        /*0be8*/ 	.short	0x0210
        /*0bea*/ 	.short	0x0088


	//----- nvinfo : EIATTR_SW_WAR
	.align		4
.L_72:
        /*0bec*/ 	.byte	0x04, 0x36
        /*0bee*/ 	.short	(.L_74 - .L_73)
.L_73:
        /*0bf0*/ 	.word	0x00000008
.L_74:


//--------------------- .nv.callgraph             --------------------------
	.section	.nv.callgraph,"",@"SHT_CUDA_CALLGRAPH"
	.align	4
	.sectionentsize	8
	.align		4
        /*0000*/ 	.word	0x00000000
	.align		4
        /*0004*/ 	.word	0xffffffff
	.align		4
        /*0008*/ 	.word	0x00000000
	.align		4
        /*000c*/ 	.word	0xfffffffe
	.align		4
        /*0010*/ 	.word	0x00000000
	.align		4
        /*0014*/ 	.word	0xfffffffd
	.align		4
        /*0018*/ 	.word	0x00000000
	.align		4
        /*001c*/ 	.word	0xfffffffc


//--------------------- .nv.constant4             --------------------------
	.section	.nv.constant4,"a",@progbits
	.align	8
	.align		8
.nv.constant4:
        /*0000*/ 	.dword	_$_str


//--------------------- .text.attn_fwd            --------------------------
	.section	.text.attn_fwd,"ax",@progbits
	.align	128
        .global         attn_fwd
        .type           attn_fwd,@function
        .size           attn_fwd,(.L_x_3 - attn_fwd)
        .other          attn_fwd,@"STO_CUDA_ENTRY STV_DEFAULT"
attn_fwd:
.text.attn_fwd:
[----:B------:R-:W0:Y:S01]  /*0000*/  LDC R1, c[0x0][0x28] ;  /* 0x00000a00ff017b82 */ /* 0x000e220000000800 */
[----:B------:R-:W1:Y:S07]  /*0010*/  S2R R248, SR_CTAID.X ;  /* 0x0000000000f87919 */ /* 0x000e6e0000002500 */
[----:B------:R-:W2:Y:S01]  /*0020*/  S2UR UR18, SR_CTAID.Y ;  /* 0x00000000001279c3 */ /* 0x000ea20000002600 */
[----:B------:R-:W-:Y:S01]  /*0030*/  ULDC.64 UR4, c[0x0][0x240] ;  /* 0x0000900000047ab9 */ /* 0x000fe20000000a00 */
[----:B------:R-:W-:Y:S01]  /*0040*/  ULDC.64 UR28, c[0x0][0x208] ;  /* 0x00008200001c7ab9 */ /* 0x000fe20000000a00 */
[----:B------:R-:W1:Y:S01]  /*0050*/  S2R R250, SR_TID.X ;  /* 0x0000000000fa7919 */ /* 0x000e620000002100 */
[----:B0-----:R-:W-:-:S04]  /*0060*/  VIADD R1, R1, 0xfffffdd8 ;  /* 0xfffffdd801017836 */ /* 0x001fc80000000000 */
[----:B------:R-:W0:Y:S08]  /*0070*/  LDC.64 R240, c[0x0][0x210] ;  /* 0x00008400fff07b82 */ /* 0x000e300000000a00 */
[----:B------:R-:W3:Y:S01]  /*0080*/  LDC R247, c[0x0][0x248] ;  /* 0x00009200fff77b82 */ /* 0x000ee20000000800 */
[----:B--2---:R-:W-:Y:S01]  /*0090*/  UIMAD UR4, UR18, UR4, URZ ;  /* 0x00000004120472a4 */ /* 0x004fe2000f8e023f */
[----:B-1----:R-:W-:-:S05]  /*00a0*/  PRMT R0, R250, 0x6540, R248 ;  /* 0x00006540fa007816 */ /* 0x002fca00000000f8 */
[----:B------:R-:W-:Y:S01]  /*00b0*/  IMAD R3, R0, UR5, RZ ;  /* 0x0000000500037c24 */ /* 0x000fe2000f8e02ff */
[----:B------:R-:W-:Y:S01]  /*00c0*/  USHF.R.S32.HI UR5, URZ, 0x1f, UR4 ;  /* 0x0000001f3f057899 */ /* 0x000fe20008011404 */
[C---:B---3--:R-:W-:Y:S02]  /*00d0*/  IMAD R7, R247.reuse, 0x3, RZ ;  /* 0x00000003f7077824 */ /* 0x048fe400078e02ff */
[----:B------:R-:W-:Y:S01]  /*00e0*/  IMAD.SHL.U32 R5, R247, 0x2, RZ ;  /* 0x00000002f7057824 */ /* 0x000fe200078e00ff */
[----:B0-----:R-:W-:Y:S02]  /*00f0*/  IADD3 R240, P0, P1, R3, UR4, R240 ;  /* 0x0000000403f07c10 */ /* 0x001fe4000f91e0f0 */
[----:B------:R-:W-:-:S04]  /*0100*/  SHF.R.S32.HI R0, RZ, 0x1f, R3 ;  /* 0x0000001fff007819 */ /* 0x000fc80000011403 */
[----:B------:R-:W-:Y:S02]  /*0110*/  IADD3.X R241, R0, UR5, R241, P0, P1 ;  /* 0x0000000500f17c10 */ /* 0x000fe400087e24f1 */
[----:B------:R-:W-:Y:S01]  /*0120*/  IADD3 R2, P0, R240, R247, RZ ;  /* 0x000000f7f0027210 */ /* 0x000fe20007f1e0ff */
[----:B------:R-:W-:Y:S01]  /*0130*/  IMAD R11, R247, 0x5, RZ ;  /* 0x00000005f70b7824 */ /* 0x000fe200078e02ff */
[-C--:B------:R-:W-:Y:S01]  /*0140*/  IADD3 R4, P1, R5, R240.reuse, RZ ;  /* 0x000000f005047210 */ /* 0x080fe20007f3e0ff */
[C---:B------:R-:W-:Y:S01]  /*0150*/  IMAD R13, R247.reuse, 0x6, RZ ;  /* 0x00000006f70d7824 */ /* 0x040fe200078e02ff */
[CC--:B------:R-:W-:Y:S01]  /*0160*/  LEA.HI.X.SX32 R3, R247.reuse, R241.reuse, 0x1, P0 ;  /* 0x000000f1f7037211 */ /* 0x0c0fe200000f0eff */
[----:B------:R-:W-:Y:S01]  /*0170*/  IMAD.SHL.U32 R9, R247, 0x4, RZ ;  /* 0x00000004f7097824 */ /* 0x000fe200078e00ff */
[-C--:B------:R-:W-:Y:S01]  /*0180*/  IADD3 R6, P0, R7, R240.reuse, RZ ;  /* 0x000000f007067210 */ /* 0x080fe20007f1e0ff */
[----:B------:R-:W-:Y:S01]  /*0190*/  IMAD.SHL.U32 R17, R247, 0x8, RZ ;  /* 0x00000008f7117824 */ /* 0x000fe200078e00ff */
[-C--:B------:R-:W-:Y:S01]  /*01a0*/  LEA.HI.X.SX32 R5, R5, R241.reuse, 0x1, P1 ;  /* 0x000000f105057211 */ /* 0x080fe200008f0eff */
[----:B------:R-:W-:Y:S01]  /*01b0*/  IMAD R15, R247, 0x7, RZ ;  /* 0x00000007f70f7824 */ /* 0x000fe200078e02ff */
[----:B------:R-:W-:Y:S01]  /*01c0*/  LEA.HI.X.SX32 R7, R7, R241, 0x1, P0 ;  /* 0x000000f107077211 */ /* 0x000fe200000f0eff */
[----:B------:R-:W-:Y:S01]  /*01d0*/  IMAD R107, R247, 0xc, RZ ;  /* 0x0000000cf76b7824 */ /* 0x000fe200078e02ff */
[-C--:B------:R-:W-:Y:S01]  /*01e0*/  IADD3 R10, P0, R11, R240.reuse, RZ ;  /* 0x000000f00b0a7210 */ /* 0x080fe20007f1e0ff */
[----:B------:R0:W2:Y:S01]  /*01f0*/  LDG.E.U8 R245, desc[UR28][R4.64] ;  /* 0x0000001c04f57981 */ /* 0x0000a2000c1e1100 */
[----:B------:R-:W-:-:S02]  /*0200*/  IADD3 R8, P1, R9, R240, RZ ;  /* 0x000000f009087210 */ /* 0x000fc40007f3e0ff */
[-C--:B------:R-:W-:Y:S01]  /*0210*/  LEA.HI.X.SX32 R11, R11, R241.reuse, 0x1, P0 ;  /* 0x000000f10b0b7211 */ /* 0x080fe200000f0eff */
[----:B------:R1:W2:Y:S01]  /*0220*/  LDG.E.U8 R6, desc[UR28][R6.64] ;  /* 0x0000001c06067981 */ /* 0x0002a2000c1e1100 */
[-C--:B------:R-:W-:Y:S01]  /*0230*/  IADD3 R12, P0, R13, R240.reuse, RZ ;  /* 0x000000f00d0c7210 */ /* 0x080fe20007f1e0ff */
[----:B------:R-:W-:Y:S01]  /*0240*/  IMAD.SHL.U32 R119, R247, 0x10, RZ ;  /* 0x00000010f7777824 */ /* 0x000fe200078e00ff */
[-C--:B------:R-:W-:Y:S01]  /*0250*/  LEA.HI.X.SX32 R9, R9, R241.reuse, 0x1, P1 ;  /* 0x000000f109097211 */ /* 0x080fe200008f0eff */
[C---:B------:R-:W-:Y:S01]  /*0260*/  IMAD R105, R247.reuse, 0xb, RZ ;  /* 0x0000000bf7697824 */ /* 0x040fe200078e02ff */
[----:B------:R-:W3:Y:S01]  /*0270*/  LDG.E.U8 R2, desc[UR28][R2.64] ;  /* 0x0000001c02027981 */ /* 0x000ee2000c1e1100 */
[----:B0-----:R-:W-:Y:S01]  /*0280*/  IMAD R5, R247, 0x9, RZ ;  /* 0x00000009f7057824 */ /* 0x001fe200078e02ff */
[-C--:B------:R-:W-:Y:S02]  /*0290*/  LEA.HI.X.SX32 R13, R13, R241.reuse, 0x1, P0 ;  /* 0x000000f10d0d7211 */ /* 0x080fe400000f0eff */
[-C--:B------:R-:W-:Y:S01]  /*02a0*/  IADD3 R16, P0, R17, R240.reuse, RZ ;  /* 0x000000f011107210 */ /* 0x080fe20007f1e0ff */
[----:B-1----:R-:W-:Y:S01]  /*02b0*/  IMAD R7, R247, 0xa, RZ ;  /* 0x0000000af7077824 */ /* 0x002fe200078e02ff */
[-C--:B------:R-:W-:Y:S01]  /*02c0*/  IADD3 R14, P1, R15, R240.reuse, RZ ;  /* 0x000000f00f0e7210 */ /* 0x080fe20007f3e0ff */
[----:B------:R-:W-:Y:S01]  /*02d0*/  IMAD R109, R247, 0xd, RZ ;  /* 0x0000000df76d7824 */ /* 0x000fe200078e02ff */
[-C--:B------:R-:W-:Y:S01]  /*02e0*/  IADD3 R18, P2, R5, R240.reuse, RZ ;  /* 0x000000f005127210 */ /* 0x080fe20007f5e0ff */
[----:B------:R-:W-:Y:S01]  /*02f0*/  IMAD R117, R247, 0xf, RZ ;  /* 0x0000000ff7757824 */ /* 0x000fe200078e02ff */
[-C--:B------:R-:W-:Y:S01]  /*0300*/  LEA.HI.X.SX32 R17, R17, R241.reuse, 0x1, P0 ;  /* 0x000000f111117211 */ /* 0x080fe200000f0eff */
[----:B------:R-:W-:Y:S01]  /*0310*/  IMAD R127, R247, 0x13, RZ ;  /* 0x00000013f77f7824 */ /* 0x000fe200078e02ff */
[-C--:B------:R-:W-:Y:S01]  /*0320*/  IADD3 R168, P3, R107, R240.reuse, RZ ;  /* 0x000000f06ba87210 */ /* 0x080fe20007f7e0ff */
[----:B------:R0:W4:Y:S01]  /*0330*/  LDG.E.U8 R244, desc[UR28][R8.64] ;  /* 0x0000001c08f47981 */ /* 0x000122000c1e1100 */
[-C--:B------:R-:W-:Y:S01]  /*0340*/  LEA.HI.X.SX32 R15, R15, R241.reuse, 0x1, P1 ;  /* 0x000000f10f0f7211 */ /* 0x080fe200008f0eff */
[----:B------:R-:W-:Y:S01]  /*0350*/  IMAD R115, R247, 0xe, RZ ;  /* 0x0000000ef7737824 */ /* 0x000fe200078e02ff */
[-C--:B------:R-:W-:Y:S01]  /*0360*/  IADD3 R166, P0, R119, R240.reuse, RZ ;  /* 0x000000f077a67210 */ /* 0x080fe20007f1e0ff */
[----:B------:R-:W-:Y:S01]  /*0370*/  IMAD R145, R247, 0x17, RZ ;  /* 0x00000017f7917824 */ /* 0x000fe200078e02ff */
[-C--:B------:R-:W-:Y:S01]  /*0380*/  LEA.HI.X.SX32 R19, R5, R241.reuse, 0x1, P2 ;  /* 0x000000f105137211 */ /* 0x080fe200010f0eff */
[----:B------:R-:W-:Y:S01]  /*0390*/  IMAD R121, R247, 0x11, RZ ;  /* 0x00000011f7797824 */ /* 0x000fe200078e02ff */
[-C--:B------:R-:W-:Y:S01]  /*03a0*/  IADD3 R238, P2, R105, R240.reuse, RZ ;  /* 0x000000f069ee7210 */ /* 0x080fe20007f5e0ff */
[----:B------:R-:W-:Y:S01]  /*03b0*/  IMAD R123, R247, 0x12, RZ ;  /* 0x00000012f77b7824 */ /* 0x000fe200078e02ff */
[-C--:B------:R-:W-:Y:S01]  /*03c0*/  IADD3 R236, P4, R109, R240.reuse, RZ ;  /* 0x000000f06dec7210 */ /* 0x080fe20007f9e0ff */
[----:B------:R-:W-:Y:S01]  /*03d0*/  IMAD R129, R247, 0x14, RZ ;  /* 0x00000014f7817824 */ /* 0x000fe200078e02ff */
[-C--:B0-----:R-:W-:Y:S01]  /*03e0*/  IADD3 R8, P1, R7, R240.reuse, RZ ;  /* 0x000000f007087210 */ /* 0x081fe20007f3e0ff */
[----:B------:R-:W-:Y:S01]  /*03f0*/  IMAD R133, R247, 0x16, RZ ;  /* 0x00000016f7857824 */ /* 0x000fe200078e02ff */
[-C--:B------:R-:W-:Y:S01]  /*0400*/  IADD3 R234, P6, R117, R240.reuse, RZ ;  /* 0x000000f075ea7210 */ /* 0x080fe20007fde0ff */
[----:B------:R-:W-:Y:S01]  /*0410*/  IMAD R151, R247, 0x1a, RZ ;  /* 0x0000001af7977824 */ /* 0x000fe200078e02ff */
[-C--:B------:R-:W-:Y:S01]  /*0420*/  LEA.HI.X.SX32 R169, R107, R241.reuse, 0x1, P3 ;  /* 0x000000f16ba97211 */ /* 0x080fe200018f0eff */
[----:B------:R-:W-:Y:S01]  /*0430*/  IMAD R131, R247, 0x15, RZ ;  /* 0x00000015f7837824 */ /* 0x000fe200078e02ff */
[-C--:B------:R-:W-:Y:S01]  /*0440*/  IADD3 R230, P3, R127, R240.reuse, RZ ;  /* 0x000000f07fe67210 */ /* 0x080fe20007f7e0ff */
[----:B------:R-:W-:Y:S01]  /*0450*/  IMAD R159, R247, 0x1e, RZ ;  /* 0x0000001ef79f7824 */ /* 0x000fe200078e02ff */
[-C--:B------:R-:W-:Y:S01]  /*0460*/  LEA.HI.X.SX32 R167, R119, R241.reuse, 0x1, P0 ;  /* 0x000000f177a77211 */ /* 0x080fe200000f0eff */
[----:B------:R-:W-:Y:S01]  /*0470*/  IMAD R147, R247, 0x18, RZ ;  /* 0x00000018f7937824 */ /* 0x000fe200078e02ff */
[-C--:B------:R-:W-:Y:S01]  /*0480*/  LEA.HI.X.SX32 R9, R7, R241.reuse, 0x1, P1 ;  /* 0x000000f107097211 */ /* 0x080fe200008f0eff */
[----:B------:R-:W-:Y:S01]  /*0490*/  IMAD R149, R247, 0x19, RZ ;  /* 0x00000019f7957824 */ /* 0x000fe200078e02ff */
[-C--:B------:R-:W-:Y:S01]  /*04a0*/  IADD3 R124, P5, R115, R240.reuse, RZ ;  /* 0x000000f0737c7210 */ /* 0x080fe20007fbe0ff */
[----:B------:R-:W-:Y:S01]  /*04b0*/  IMAD R153, R247, 0x1b, RZ ;  /* 0x0000001bf7997824 */ /* 0x000fe200078e02ff */
[-C--:B------:R-:W-:Y:S01]  /*04c0*/  IADD3 R226, P0, R145, R240.reuse, RZ ;  /* 0x000000f091e27210 */ /* 0x080fe20007f1e0ff */
        /* <DEDUP_REMOVED lines=10> */
[----:B------:R-:W-:Y:S01]  /*0570*/  IMAD.SHL.U32 R185, R247, 0x20, RZ ;  /* 0x00000020f7b97824 */ /* 0x000fe200078e00ff */
[-C--:B------:R-:W-:Y:S01]  /*0580*/  IADD3 R164, P4, R129, R240.reuse, RZ ;  /* 0x000000f081a47210 */ /* 0x080fe20007f9e0ff */
        /* <DEDUP_REMOVED lines=13> */
[----:B------:R-:W-:Y:S01]  /*0660*/  LEA.HI.X.SX32 R233, R121, R241, 0x1, P1 ;  /* 0x000000f179e97211 */ /* 0x000fe200008f0eff */
[----:B------:R0:W5:Y:S01]  /*0670*/  LDG.E.U8 R243, desc[UR28][R12.64] ;  /* 0x0000001c0cf37981 */ /* 0x000162000c1e1100 */
[----:B------:R-:W-:-:S02]  /*0680*/  IADD3 R128, P0, R159, R240, RZ ;  /* 0x000000f09f807210 */ /* 0x000fc40007f1e0ff */
[-C--:B------:R-:W-:Y:S01]  /*0690*/  IADD3 R162, P1, R147, R240.reuse, RZ ;  /* 0x000000f093a27210 */ /* 0x080fe20007f3e0ff */
[----:B------:R-:W-:Y:S01]  /*06a0*/  IMAD R203, R247, 0x29, RZ ;  /* 0x00000029f7cb7824 */ /* 0x000fe200078e02ff */
[-C--:B------:R-:W-:Y:S01]  /*06b0*/  LEA.HI.X.SX32 R115, R123, R241.reuse, 0x1, P2 ;  /* 0x000000f17b737211 */ /* 0x080fe200010f0eff */
[----:B------:R-:W-:Y:S01]  /*06c0*/  IMAD R207, R247, 0x2b, RZ ;  /* 0x0000002bf7cf7824 */ /* 0x000fe200078e02ff */
[-C--:B------:R-:W-:Y:S01]  /*06d0*/  IADD3 R224, P2, R149, R240.reuse, RZ ;  /* 0x000000f095e07210 */ /* 0x080fe20007f5e0ff */
[----:B------:R1:W4:Y:S01]  /*06e0*/  LDG.E.U8 R7, desc[UR28][R8.64] ;  /* 0x0000001c08077981 */ /* 0x000322000c1e1100 */
[-C--:B------:R-:W-:Y:S02]  /*06f0*/  LEA.HI.X.SX32 R165, R129, R241.reuse, 0x1, P4 ;  /* 0x000000f181a57211 */ /* 0x080fe400020f0eff */
[-C--:B------:R-:W-:Y:S01]  /*0700*/  LEA.HI.X.SX32 R105, R133, R241.reuse, 0x1, P6 ;  /* 0x000000f185697211 */ /* 0x080fe200030f0eff */
[----:B------:R-:W-:Y:S01]  /*0710*/  IMAD R205, R247, 0x2a, RZ ;  /* 0x0000002af7cd7824 */ /* 0x000fe200078e02ff */
[-C--:B------:R-:W-:Y:S01]  /*0720*/  IADD3 R222, P4, R153, R240.reuse, RZ ;  /* 0x000000f099de7210 */ /* 0x080fe20007f9e0ff */
[----:B------:R-:W-:Y:S01]  /*0730*/  IMAD R20, R247, 0x33, RZ ;  /* 0x00000033f7147824 */ /* 0x000fe200078e02ff */
[----:B------:R-:W-:Y:S01]  /*0740*/  IADD3 R220, P6, R157, R240, RZ ;  /* 0x000000f09ddc7210 */ /* 0x000fe20007fde0ff */
[----:B------:R1:W5:Y:S01]  /*0750*/  LDG.E.U8 R3, desc[UR28][R10.64] ;  /* 0x0000001c0a037981 */ /* 0x000362000c1e1100 */
[----:B------:R-:W-:-:S02]  /*0760*/  LEA.HI.X.SX32 R127, R151, R241, 0x1, P3 ;  /* 0x000000f1977f7211 */ /* 0x000fc400018f0eff */
[-C--:B------:R-:W-:Y:S01]  /*0770*/  LEA.HI.X.SX32 R229, R131, R241.reuse, 0x1, P5 ;  /* 0x000000f183e57211 */ /* 0x080fe200028f0eff */
[----:B0-----:R-:W-:Y:S01]  /*0780*/  IMAD R12, R247, 0x2f, RZ ;  /* 0x0000002ff70c7824 */ /* 0x001fe200078e02ff */
[-C--:B------:R-:W-:Y:S01]  /*0790*/  IADD3 R216, P3, R187, R240.reuse, RZ ;  /* 0x000000f0bbd87210 */ /* 0x080fe20007f7e0ff */
[----:B------:R0:W4:Y:S01]  /*07a0*/  LDG.E.U8 R4, desc[UR28][R18.64] ;  /* 0x0000001c12047981 */ /* 0x000122000c1e1100 */
[-C--:B------:R-:W-:Y:S02]  /*07b0*/  LEA.HI.X.SX32 R129, R159, R241.reuse, 0x1, P0 ;  /* 0x000000f19f817211 */ /* 0x080fe400000f0eff */
[-C--:B------:R-:W-:Y:S01]  /*07c0*/  IADD3 R160, P5, R155, R240.reuse, RZ ;  /* 0x000000f09ba07210 */ /* 0x080fe20007fbe0ff */
[----:B------:R0:W5:Y:S01]  /*07d0*/  LDG.E.U8 R5, desc[UR28][R14.64] ;  /* 0x0000001c0e057981 */ /* 0x000162000c1e1100 */
[----:B------:R-:W-:Y:S02]  /*07e0*/  LEA.HI.X.SX32 R163, R147, R241, 0x1, P1 ;  /* 0x000000f193a37211 */ /* 0x000fe400008f0eff */
[-C--:B------:R-:W-:Y:S01]  /*07f0*/  IADD3 R212, P0, R195, R240.reuse, RZ ;  /* 0x000000f0c3d47210 */ /* 0x080fe20007f1e0ff */
[----:B------:R0:W4:Y:S01]  /*0800*/  LDG.E.U8 R242, desc[UR28][R16.64] ;  /* 0x0000001c10f27981 */ /* 0x000122000c1e1100 */
[----:B------:R-:W-:-:S02]  /*0810*/  IADD3 R218, P1, R183, R240, RZ ;  /* 0x000000f0b7da7210 */ /* 0x000fc40007f3e0ff */
[-C--:B------:R-:W-:Y:S01]  /*0820*/  LEA.HI.X.SX32 R225, R149, R241.reuse, 0x1, P2 ;  /* 0x000000f195e17211 */ /* 0x080fe200010f0eff */
[----:B-1----:R-:W-:Y:S01]  /*0830*/  IMAD R8, R247, 0x2d, RZ ;  /* 0x0000002df7087824 */ /* 0x002fe200078e02ff */
        /* <DEDUP_REMOVED lines=10> */
[-C--:B------:R-:W-:Y:S01]  /*08e0*/  LEA.HI.X.SX32 R217, R187, R241.reuse, 0x1, P3 ;  /* 0x000000f1bbd97211 */ /* 0x080fe200018f0eff */
[----:B0-----:R-:W-:Y:S01]  /*08f0*/  IMAD R18, R247, 0x32, RZ ;  /* 0x00000032f7127824 */ /* 0x001fe200078e02ff */
        /* <DEDUP_REMOVED lines=19> */
[----:B------:R-:W-:Y:S01]  /*0a30*/  IMAD.SHL.U32 R143, R247, 0x40, RZ ;  /* 0x00000040f78f7824 */ /* 0x000fe200078e00ff */
        /* <DEDUP_REMOVED lines=8> */
[-C--:B------:R-:W-:Y:S01]  /*0ac0*/  LEA.HI.X.SX32 R215, R191, R241.reuse, 0x1, P5 ;  /* 0x000000f1bfd77211 */ /* 0x080fe200028f0eff */
[C---:B------:R-:W-:Y:S01]  /*0ad0*/  IMAD R111, R247.reuse, 0x42, RZ ;  /* 0x00000042f76f7824 */ /* 0x040fe200078e02ff */
[-C--:B------:R-:W-:Y:S01]  /*0ae0*/  IADD3 R202, P3, R12, R240.reuse, RZ ;  /* 0x000000f00cca7210 */ /* 0x080fe20007f7e0ff */
[----:B------:R-:W-:Y:S01]  /*0af0*/  IMAD R179, R247, 0x43, RZ ;  /* 0x00000043f7b37824 */ /* 0x000fe200078e02ff */
[-C--:B------:R-:W-:Y:S01]  /*0b00*/  LEA.HI.X.SX32 R153, R251, R241.reuse, 0x1, P0 ;  /* 0x000000f1fb997211 */ /* 0x080fe200000f0eff */
[----:B------:R-:W-:Y:S01]  /*0b10*/  IMAD R175, R247, 0x47, RZ ;  /* 0x00000047f7af7824 */ /* 0x000fe200078e02ff */
[-C--:B------:R-:W-:Y:S01]  /*0b20*/  IADD3 R116, P5, R205, R240.reuse, RZ ;  /* 0x000000f0cd747210 */ /* 0x080fe20007fbe0ff */
[----:B------:R-:W-:Y:S01]  /*0b30*/  IMAD R171, R247, 0x4b, RZ ;  /* 0x0000004bf7ab7824 */ /* 0x000fe200078e02ff */
[-C--:B------:R-:W-:Y:S01]  /*0b40*/  LEA.HI.X.SX32 R133, R197, R241.reuse, 0x1, P1 ;  /* 0x000000f1c5857211 */ /* 0x080fe200008f0eff */
[C---:B------:R-:W-:Y:S01]  /*0b50*/  IMAD R177, R247.reuse, 0x45, RZ ;  /* 0x00000045f7b17824 */ /* 0x040fe200078e02ff */
[-C--:B------:R-:W-:Y:S01]  /*0b60*/  IADD3 R198, P0, R20, R240.reuse, RZ ;  /* 0x000000f014c67210 */ /* 0x080fe20007f1e0ff */
[C---:B------:R-:W-:Y:S01]  /*0b70*/  IMAD R113, R247.reuse, 0x46, RZ ;  /* 0x00000046f7717824 */ /* 0x040fe200078e02ff */
[-C--:B------:R-:W-:Y:S01]  /*0b80*/  IADD3 R204, P1, R8, R240.reuse, RZ ;  /* 0x000000f008cc7210 */ /* 0x080fe20007f3e0ff */
[----:B------:R-:W-:Y:S01]  /*0b90*/  IMAD R101, R247, 0x4f, RZ ;  /* 0x0000004ff7657824 */ /* 0x000fe200078e02ff */
[-C--:B------:R-:W-:Y:S01]  /*0ba0*/  LEA.HI.X.SX32 R211, R199, R241.reuse, 0x1, P2 ;  /* 0x000000f1c7d37211 */ /* 0x080fe200010f0eff */
[C---:B------:R-:W-:Y:S01]  /*0bb0*/  IMAD R173, R247.reuse, 0x49, RZ ;  /* 0x00000049f7ad7824 */ /* 0x040fe200078e02ff */
[-C--:B------:R-:W-:Y:S01]  /*0bc0*/  IADD3 R118, P2, R10, R240.reuse, RZ ;  /* 0x000000f00a767210 */ /* 0x080fe20007f5e0ff */
[----:B------:R-:W-:Y:S01]  /*0bd0*/  IMAD R9, R247, 0x4a, RZ ;  /* 0x0000004af7097824 */ /* 0x000fe200078e02ff */
[-C--:B------:R-:W-:Y:S01]  /*0be0*/  LEA.HI.X.SX32 R209, R203, R241.reuse, 0x1, P4 ;  /* 0x000000f1cbd17211 */ /* 0x080fe200020f0eff */
[----:B------:R-:W-:Y:S01]  /*0bf0*/  IMAD R103, R247, 0x4e, RZ ;  /* 0x0000004ef7677824 */ /* 0x000fe200078e02ff */
[-C--:B------:R-:W-:Y:S01]  /*0c00*/  LEA.HI.X.SX32 R207, R207, R241.reuse, 0x1, P6 ;  /* 0x000000f1cfcf7211 */ /* 0x080fe200030f0eff */
[C---:B------:R-:W-:Y:S01]  /*0c10*/  IMAD R95, R247.reuse, 0x52, RZ ;  /* 0x00000052f75f7824 */ /* 0x040fe200078e02ff */
[-C--:B------:R-:W-:Y:S01]  /*0c20*/  IADD3 R120, P6, R18, R240.reuse, RZ ;  /* 0x000000f012787210 */ /* 0x080fe20007fde0ff */
[C---:B------:R-:W-:Y:S01]  /*0c30*/  IMAD R137, R247.reuse, 0x4c, RZ ;  /* 0x0000004cf7897824 */ /* 0x040fe200078e02ff */
[-C--:B------:R-:W-:Y:S01]  /*0c40*/  LEA.HI.X.SX32 R203, R12, R241.reuse, 0x1, P3 ;  /* 0x000000f10ccb7211 */ /* 0x080fe200018f0eff */
[----:B------:R-:W-:Y:S01]  /*0c50*/  IMAD R135, R247, 0x4d, RZ ;  /* 0x0000004df7877824 */ /* 0x000fe200078e02ff */
[-C--:B------:R-:W-:Y:S01]  /*0c60*/  LEA.HI.X.SX32 R117, R205, R241.reuse, 0x1, P5 ;  /* 0x000000f1cd757211 */ /* 0x080fe200028f0eff */
[C---:B------:R-:W-:Y:S01]  /*0c70*/  IMAD R15, R247.reuse, 0x56, RZ ;  /* 0x00000056f70f7824 */ /* 0x040fe200078e02ff */
[-C--:B------:R-:W-:Y:S01]  /*0c80*/  IADD3 R122, P3, R26, R240.reuse, RZ ;  /* 0x000000f01a7a7210 */ /* 0x080fe20007f7e0ff */
[C---:B------:R-:W-:Y:S01]  /*0c90*/  IMAD R99, R247.reuse, 0x50, RZ ;  /* 0x00000050f7637824 */ /* 0x040fe200078e02ff */
[-C--:B------:R-:W-:Y:S01]  /*0ca0*/  LEA.HI.X.SX32 R199, R20, R241.reuse, 0x1, P0 ;  /* 0x000000f114c77211 */ /* 0x080fe200000f0eff */
[C---:B------:R-:W-:Y:S01]  /*0cb0*/  IMAD R97, R247.reuse, 0x51, RZ ;  /* 0x00000051f7617824 */ /* 0x040fe200078e02ff */
[-C--:B------:R-:W-:Y:S01]  /*0cc0*/  IADD3 R150, P4, R14, R240.reuse, RZ ;  /* 0x000000f00e967210 */ /* 0x080fe20007f9e0ff */
        /* <DEDUP_REMOVED lines=19> */
[-C--:B------:R-:W-:Y:S01]  /*0e00*/  LEA.HI.X.SX32 R151, R14, R241.reuse, 0x1, P4 ;  /* 0x000000f10e977211 */ /* 0x080fe200020f0eff */
        /* <DEDUP_REMOVED lines=12> */
[----:B------:R-:W-:Y:S01]  /*0ed0*/  IMAD R73, R247, 0x6b, RZ ;  /* 0x0000006bf7497824 */ /* 0x000fe200078e02ff */
        /* <DEDUP_REMOVED lines=9> */
[----:B------:R-:W-:Y:S01]  /*0f70*/  IMAD R17, R247, 0x68, RZ ;  /* 0x00000068f7117824 */ /* 0x000fe200078e02ff */
[-C--:B------:R-:W-:Y:S01]  /*0f80*/  IADD3 R142, P6, R143, R240.reuse, RZ ;  /* 0x000000f08f8e7210 */ /* 0x080fe20007fde0ff */
[C---:B------:R-:W-:Y:S01]  /*0f90*/  IMAD R41, R247.reuse, 0x69, RZ ;  /* 0x00000069f7297824 */ /* 0x040fe200078e02ff */
[-C--:B------:R-:W-:Y:S01]  /*0fa0*/  LEA.HI.X.SX32 R189, R40, R241.reuse, 0x1, P3 ;  /* 0x000000f128bd7211 */ /* 0x080fe200018f0eff */
[C---:B------:R-:W-:Y:S01]  /*0fb0*/  IMAD R69, R247.reuse, 0x6f, RZ ;  /* 0x0000006ff7457824 */ /* 0x040fe200078e02ff */
[-C--:B------:R-:W-:Y:S01]  /*0fc0*/  LEA.HI.X.SX32 R195, R28, R241.reuse, 0x1, P4 ;  /* 0x000000f11cc37211 */ /* 0x080fe200020f0eff */
[C---:B------:R-:W-:Y:S01]  /*0fd0*/  IMAD R71, R247.reuse, 0x6a, RZ ;  /* 0x0000006af7477824 */ /* 0x040fe200078e02ff */
        /* <DEDUP_REMOVED lines=13> */
[----:B------:R-:W-:Y:S01]  /*10b0*/  IMAD R37, R247, 0x73, RZ ;  /* 0x00000073f7257824 */ /* 0x000fe200078e02ff */
[-C--:B------:R-:W-:Y:S01]  /*10c0*/  IADD3 R110, P1, R111, R240.reuse, RZ ;  /* 0x000000f06f6e7210 */ /* 0x080fe20007f3e0ff */
[C---:B------:R-:W-:Y:S01]  /*10d0*/  IMAD R61, R247.reuse, 0x74, RZ ;  /* 0x00000074f73d7824 */ /* 0x040fe200078e02ff */
[-C--:B------:R-:W-:Y:S01]  /*10e0*/  LEA.HI.X.SX32 R145, R38, R241.reuse, 0x1, P2 ;  /* 0x000000f126917211 */ /* 0x080fe200010f0eff */
[----:B------:R-:W-:Y:S01]  /*10f0*/  IMAD R63, R247, 0x75, RZ ;  /* 0x00000075f73f7824 */ /* 0x000fe200078e02ff */
[-C--:B------:R-:W-:Y:S01]  /*1100*/  IADD3 R182, P2, R179, R240.reuse, RZ ;  /* 0x000000f0b3b67210 */ /* 0x080fe20007f5e0ff */
[----:B------:R-:W-:Y:S01]  /*1110*/  IMAD R23, R247, 0x76, RZ ;  /* 0x00000076f7177824 */ /* 0x000fe200078e02ff */
[-C--:B------:R-:W-:Y:S01]  /*1120*/  LEA.HI.X.SX32 R143, R143, R241.reuse, 0x1, P6 ;  /* 0x000000f18f8f7211 */ /* 0x080fe200030f0eff */
[----:B------:R-:W-:Y:S01]  /*1130*/  IMAD R35, R247, 0x77, RZ ;  /* 0x00000077f7237824 */ /* 0x000fe200078e02ff */
[----:B------:R-:W-:Y:S01]  /*1140*/  IADD3 R178, P6, R175, R240, RZ ;  /* 0x000000f0afb27210 */ /* 0x000fe20007fde0ff */
[----:B------:R-:W-:Y:S01]  /*1150*/  IMAD R59, R247, 0x78, RZ ;  /* 0x00000078f73b7824 */ /* 0x000fe200078e02ff */
[-C--:B------:R-:W-:Y:S01]  /*1160*/  LEA.HI.X.SX32 R141, R141, R241.reuse, 0x1, P3 ;  /* 0x000000f18d8d7211 */ /* 0x080fe200018f0eff */
[----:B------:R0:W3:Y:S01]  /*1170*/  LDG.E.U8 R0, desc[UR28][R240.64] ;  /* 0x0000001cf0007981 */ /* 0x0000e2000c1e1100 */
[----:B------:R-:W-:-:S02]  /*1180*/  LEA.HI.X.SX32 R109, R42, R241, 0x1, P4 ;  /* 0x000000f12a6d7211 */ /* 0x000fc400020f0eff */
[-C--:B------:R-:W-:Y:S01]  /*1190*/  LEA.HI.X.SX32 R187, R44, R241.reuse, 0x1, P5 ;  /* 0x000000f12cbb7211 */ /* 0x080fe200028f0eff */
[----:B------:R-:W-:Y:S01]  /*11a0*/  IMAD R57, R247, 0x79, RZ ;  /* 0x00000079f7397824 */ /* 0x000fe200078e02ff */
[-C--:B------:R-:W-:Y:S01]  /*11b0*/  IADD3 R174, P3, R171, R240.reuse, RZ ;  /* 0x000000f0abae7210 */ /* 0x080fe20007f7e0ff */
[----:B------:R-:W-:Y:S01]  /*11c0*/  IMAD R55, R247, 0x7b, RZ ;  /* 0x0000007bf7377824 */ /* 0x000fe200078e02ff */
[-C--:B------:R-:W-:Y:S01]  /*11d0*/  LEA.HI.X.SX32 R139, R139, R241.reuse, 0x1, P0 ;  /* 0x000000f18b8b7211 */ /* 0x080fe200000f0eff */
[----:B------:R-:W-:Y:S01]  /*11e0*/  IMAD R25, R247, 0x7d, RZ ;  /* 0x0000007df7197824 */ /* 0x000fe200078e02ff */
[-C--:B------:R-:W-:Y:S01]  /*11f0*/  IADD3 R180, P4, R177, R240.reuse, RZ ;  /* 0x000000f0b1b47210 */ /* 0x080fe20007f9e0ff */
[----:B------:R-:W5:Y:S01]  /*1200*/  LDG.E.U8 R238, desc[UR28][R238.64] ;  /* 0x0000001ceeee7981 */ /* 0x000f62000c1e1100 */
[-C--:B------:R-:W-:Y:S02]  /*1210*/  IADD3 R112, P5, R113, R240.reuse, RZ ;  /* 0x000000f071707210 */ /* 0x080fe40007fbe0ff */
[-C--:B------:R-:W-:Y:S01]  /*1220*/  LEA.HI.X.SX32 R111, R111, R241.reuse, 0x1, P1 ;  /* 0x000000f16f6f7211 */ /* 0x080fe200008f0eff */
[----:B------:R-:W-:Y:S01]  /*1230*/  IMAD R13, R247, 0x7a, RZ ;  /* 0x0000007af70d7824 */ /* 0x000fe200078e02ff */
[-C--:B------:R-:W-:Y:S01]  /*1240*/  IADD3 R170, P0, R101, R240.reuse, RZ ;  /* 0x000000f065aa7210 */ /* 0x080fe20007f1e0ff */
[----:B------:R-:W-:Y:S01]  /*1250*/  IMAD R11, R247, 0x7c, RZ ;  /* 0x0000007cf70b7824 */ /* 0x000fe200078e02ff */
[-C--:B------:R-:W-:Y:S01]  /*1260*/  IADD3 R176, P1, R173, R240.reuse, RZ ;  /* 0x000000f0adb07210 */ /* 0x080fe20007f3e0ff */
[----:B------:R-:W-:Y:S01]  /*1270*/  IMAD R246, R247, 0x7e, RZ ;  /* 0x0000007ef7f67824 */ /* 0x000fe200078e02ff */
[----:B------:R-:W-:Y:S01]  /*1280*/  LEA.HI.X.SX32 R183, R179, R241, 0x1, P2 ;  /* 0x000000f1b3b77211 */ /* 0x000fe200010f0eff */
[----:B------:R-:W5:Y:S01]  /*1290*/  LDG.E.U8 R168, desc[UR28][R168.64] ;  /* 0x0000001ca8a87981 */ /* 0x000f62000c1e1100 */
[----:B------:R-:W-:-:S02]  /*12a0*/  IADD3 R8, P2, R9, R240, RZ ;  /* 0x000000f009087210 */ /* 0x000fc40007f5e0ff */
[-C--:B------:R-:W-:Y:S01]  /*12b0*/  LEA.HI.X.SX32 R179, R175, R241.reuse, 0x1, P6 ;  /* 0x000000f1afb37211 */ /* 0x080fe200030f0eff */
[----:B------:R-:W5:Y:S01]  /*12c0*/  LDG.E.U8 R237, desc[UR28][R236.64] ;  /* 0x0000001ceced7981 */ /* 0x000f62000c1e1100 */
[-C--:B------:R-:W-:Y:S02]  /*12d0*/  IADD3 R102, P6, R103, R240.reuse, RZ ;  /* 0x000000f067667210 */ /* 0x080fe40007fde0ff */
[-C--:B------:R-:W-:Y:S01]  /*12e0*/  LEA.HI.X.SX32 R175, R171, R241.reuse, 0x1, P3 ;  /* 0x000000f1abaf7211 */ /* 0x080fe200018f0eff */
[----:B------:R-:W5:Y:S01]  /*12f0*/  LDG.E.U8 R124, desc[UR28][R124.64] ;  /* 0x0000001c7c7c7981 */ /* 0x000f62000c1e1100 */
[-C--:B------:R-:W-:Y:S02]  /*1300*/  LEA.HI.X.SX32 R181, R177, R241.reuse, 0x1, P4 ;  /* 0x000000f1b1b57211 */ /* 0x080fe400020f0eff */
[----:B------:R-:W-:Y:S01]  /*1310*/  LEA.HI.X.SX32 R113, R113, R241, 0x1, P5 ;  /* 0x000000f171717211 */ /* 0x000fe200028f0eff */
[----:B------:R-:W5:Y:S01]  /*1320*/  LDG.E.U8 R235, desc[UR28][R234.64] ;  /* 0x0000001ceaeb7981 */ /* 0x000f62000c1e1100 */
[----:B------:R-:W-:-:S02]  /*1330*/  IADD3 R100, P3, R95, R240, RZ ;  /* 0x000000f05f647210 */ /* 0x000fc40007f7e0ff */
[-C--:B------:R-:W-:Y:S01]  /*1340*/  LEA.HI.X.SX32 R171, R101, R241.reuse, 0x1, P0 ;  /* 0x000000f165ab7211 */ /* 0x080fe200000f0eff */
[----:B------:R-:W-:Y:S01]  /*1350*/  IMAD R247, R247, 0x7f, RZ ;  /* 0x0000007ff7f77824 */ /* 0x000fe200078e02ff */
[-C--:B------:R-:W-:Y:S01]  /*1360*/  IADD3 R136, P4, R137, R240.reuse, RZ ;  /* 0x000000f089887210 */ /* 0x080fe20007f9e0ff */
[----:B------:R-:W5:Y:S01]  /*1370*/  LDG.E.U8 R166, desc[UR28][R166.64] ;  /* 0x0000001ca6a67981 */ /* 0x000f62000c1e1100 */
[-C--:B------:R-:W-:Y:S02]  /*1380*/  IADD3 R172, P5, R135, R240.reuse, RZ ;  /* 0x000000f087ac7210 */ /* 0x080fe40007fbe0ff */
[-C--:B------:R-:W-:Y:S01]  /*1390*/  LEA.HI.X.SX32 R177, R173, R241.reuse, 0x1, P1 ;  /* 0x000000f1adb17211 */ /* 0x080fe200008f0eff */
[----:B------:R-:W5:Y:S01]  /*13a0*/  LDG.E.U8 R233, desc[UR28][R232.64] ;  /* 0x0000001ce8e97981 */ /* 0x000f62000c1e1100 */
[-C--:B------:R-:W-:Y:S02]  /*13b0*/  IADD3 R14, P0, R15, R240.reuse, RZ ;  /* 0x000000f00f0e7210 */ /* 0x080fe40007f1e0ff */
[----:B------:R-:W-:Y:S01]  /*13c0*/  IADD3 R134, P1, R99, R240, RZ ;  /* 0x000000f063867210 */ /* 0x000fe20007f3e0ff */
[----:B------:R-:W5:Y:S01]  /*13d0*/  LDG.E.U8 R114, desc[UR28][R114.64] ;  /* 0x0000001c72727981 */ /* 0x000f62000c1e1100 */
[----:B------:R-:W-:-:S02]  /*13e0*/  LEA.HI.X.SX32 R9, R9, R241, 0x1, P2 ;  /* 0x000000f109097211 */ /* 0x000fc400010f0eff */
[-C--:B------:R-:W-:Y:S01]  /*13f0*/  IADD3 R98, P2, R97, R240.reuse, RZ ;  /* 0x000000f061627210 */ /* 0x080fe20007f5e0ff */
[----:B------:R-:W5:Y:S01]  /*1400*/  LDG.E.U8 R231, desc[UR28][R230.64] ;  /* 0x0000001ce6e77981 */ /* 0x000f62000c1e1100 */
[-C--:B------:R-:W-:Y:S02]  /*1410*/  LEA.HI.X.SX32 R103, R103, R241.reuse, 0x1, P6 ;  /* 0x000000f167677211 */ /* 0x080fe400030f0eff */
[----:B------:R-:W-:Y:S01]  /*1420*/  IADD3 R94, P6, R91, R240, RZ ;  /* 0x000000f05b5e7210 */ /* 0x000fe20007fde0ff */
[----:B------:R-:W5:Y:S01]  /*1430*/  LDG.E.U8 R164, desc[UR28][R164.64] ;  /* 0x0000001ca4a47981 */ /* 0x000f62000c1e1100 */
[-C--:B------:R-:W-:Y:S02]  /*1440*/  LEA.HI.X.SX32 R101, R95, R241.reuse, 0x1, P3 ;  /* 0x000000f15f657211 */ /* 0x080fe400018f0eff */
[-C--:B------:R-:W-:Y:S01]  /*1450*/  LEA.HI.X.SX32 R137, R137, R241.reuse, 0x1, P4 ;  /* 0x000000f189897211 */ /* 0x080fe200020f0eff */
[----:B------:R-:W5:Y:S01]  /*1460*/  LDG.E.U8 R229, desc[UR28][R228.64] ;  /* 0x0000001ce4e57981 */ /* 0x000f62000c1e1100 */
[----:B------:R-:W-:-:S02]  /*1470*/  LEA.HI.X.SX32 R173, R135, R241, 0x1, P5 ;  /* 0x000000f187ad7211 */ /* 0x000fc400028f0eff */
[-C--:B------:R-:W-:Y:S01]  /*1480*/  IADD3 R90, P3, R87, R240.reuse, RZ ;  /* 0x000000f0575a7210 */ /* 0x080fe20007f7e0ff */
[----:B------:R-:W5:Y:S01]  /*1490*/  LDG.E.U8 R104, desc[UR28][R104.64] ;  /* 0x0000001c68687981 */ /* 0x000f62000c1e1100 */
[-C--:B------:R-:W-:Y:S02]  /*14a0*/  LEA.HI.X.SX32 R15, R15, R241.reuse, 0x1, P0 ;  /* 0x000000f10f0f7211 */ /* 0x080fe400000f0eff */
[-C--:B------:R-:W-:Y:S01]  /*14b0*/  IADD3 R96, P4, R93, R240.reuse, RZ ;  /* 0x000000f05d607210 */ /* 0x080fe20007f9e0ff */
[----:B------:R-:W5:Y:S01]  /*14c0*/  LDG.E.U8 R227, desc[UR28][R226.64] ;  /* 0x0000001ce2e37981 */ /* 0x000f62000c1e1100 */
[-C--:B------:R-:W-:Y:S02]  /*14d0*/  IADD3 R52, P5, R53, R240.reuse, RZ ;  /* 0x000000f035347210 */ /* 0x080fe40007fbe0ff */
[----:B------:R-:W-:Y:S01]  /*14e0*/  LEA.HI.X.SX32 R135, R99, R241, 0x1, P1 ;  /* 0x000000f163877211 */ /* 0x000fe200008f0eff */
[----:B------:R-:W5:Y:S01]  /*14f0*/  LDG.E.U8 R162, desc[UR28][R162.64] ;  /* 0x0000001ca2a27981 */ /* 0x000f62000c1e1100 */
[----:B------:R-:W-:-:S02]  /*1500*/  IADD3 R86, P0, R83, R240, RZ ;  /* 0x000000f053567210 */ /* 0x000fc40007f1e0ff */
        /* <DEDUP_REMOVED lines=9> */
[-C--:B------:R-:W-:Y:S01]  /*15a0*/  LEA.HI.X.SX32 R53, R53, R241.reuse, 0x1, P5 ;  /* 0x000000f135357211 */ /* 0x080fe200028f0eff */
        /* <DEDUP_REMOVED lines=10> */
[-C--:B------:R-:W-:Y:S02]  /*1650*/  IADD3 R28, P1, R29, R240.reuse, RZ ;  /* 0x000000f01d1c7210 */ /* 0x080fe40007f3e0ff */
[-C--:B------:R-:W-:Y:S01]  /*1660*/  LEA.HI.X.SX32 R51, R51, R241.reuse, 0x1, P2 ;  /* 0x000000f133337211 */ /* 0x080fe200010f0eff */
[----:B------:R1:W5:Y:S01]  /*1670*/  LDG.E.U8 R8, desc[UR28][R8.64] ;  /* 0x0000001c08087981 */ /* 0x000362000c1e1100 */
[-C--:B------:R-:W-:Y:S02]  /*1680*/  IADD3 R84, P2, R81, R240.reuse, RZ ;  /* 0x000000f051547210 */ /* 0x080fe40007f5e0ff */
[----:B------:R-:W-:Y:S01]  /*1690*/  IADD3 R46, P3, R47, R240, RZ ;  /* 0x000000f02f2e7210 */ /* 0x000fe20007f7e0ff */
[----:B------:R-:W5:Y:S01]  /*16a0*/  LDG.E.U8 R175, desc[UR28][R174.64] ;  /* 0x0000001caeaf7981 */ /* 0x000f62000c1e1100 */
[----:B------:R-:W-:-:S02]  /*16b0*/  LEA.HI.X.SX32 R27, R27, R241, 0x1, P4 ;  /* 0x000000f11b1b7211 */ /* 0x000fc400020f0eff */
[-C--:B------:R-:W-:Y:S01]  /*16c0*/  LEA.HI.X.SX32 R89, R85, R241.reuse, 0x1, P5 ;  /* 0x000000f155597211 */ /* 0x080fe200028f0eff */
[----:B------:R-:W5:Y:S01]  /*16d0*/  LDG.E.U8 R158, desc[UR28][R158.64] ;  /* 0x0000001c9e9e7981 */ /* 0x000f62000c1e1100 */
[-C--:B------:R-:W-:Y:S02]  /*16e0*/  LEA.HI.X.SX32 R45, R45, R241.reuse, 0x1, P0 ;  /* 0x000000f12d2d7211 */ /* 0x080fe400000f0eff */
[-C--:B------:R-:W-:Y:S01]  /*16f0*/  IADD3 R82, P4, R79, R240.reuse, RZ ;  /* 0x000000f04f527210 */ /* 0x080fe20007f9e0ff */
[----:B------:R-:W5:Y:S01]  /*1700*/  LDG.E.U8 R217, desc[UR28][R216.64] ;  /* 0x0000001cd8d97981 */ /* 0x000f62000c1e1100 */
[----:B------:R-:W-:Y:S02]  /*1710*/  IADD3 R30, P5, R31, R240, RZ ;  /* 0x000000f01f1e7210 */ /* 0x000fe40007fbe0ff */
[-C--:B------:R-:W-:Y:S01]  /*1720*/  LEA.HI.X.SX32 R49, R49, R241.reuse, 0x1, P6 ;  /* 0x000000f131317211 */ /* 0x080fe200030f0eff */
[----:B------:R-:W5:Y:S01]  /*1730*/  LDG.E.U8 R130, desc[UR28][R130.64] ;  /* 0x0000001c82827981 */ /* 0x000f62000c1e1100 */
[----:B------:R-:W-:-:S02]  /*1740*/  LEA.HI.X.SX32 R29, R29, R241, 0x1, P1 ;  /* 0x000000f11d1d7211 */ /* 0x000fc400008f0eff */
[-C--:B------:R-:W-:Y:S01]  /*1750*/  IADD3 R72, P0, R73, R240.reuse, RZ ;  /* 0x000000f049487210 */ /* 0x080fe20007f1e0ff */
[----:B------:R-:W5:Y:S01]  /*1760*/  LDG.E.U8 R215, desc[UR28][R214.64] ;  /* 0x0000001cd6d77981 */ /* 0x000f62000c1e1100 */
[-C--:B------:R-:W-:Y:S02]  /*1770*/  IADD3 R80, P6, R77, R240.reuse, RZ ;  /* 0x000000f04d507210 */ /* 0x080fe40007fde0ff */
[-C--:B------:R-:W-:Y:S01]  /*1780*/  IADD3 R78, P1, R75, R240.reuse, RZ ;  /* 0x000000f04b4e7210 */ /* 0x080fe20007f3e0ff */
[----:B------:R-:W5:Y:S01]  /*1790*/  LDG.E.U8 R156, desc[UR28][R156.64] ;  /* 0x0000001c9c9c7981 */ /* 0x000f62000c1e1100 */
[-C--:B------:R-:W-:Y:S02]  /*17a0*/  LEA.HI.X.SX32 R85, R81, R241.reuse, 0x1, P2 ;  /* 0x000000f151557211 */ /* 0x080fe400010f0eff */
[----:B------:R-:W-:Y:S01]  /*17b0*/  IADD3 R32, P2, R33, R240, RZ ;  /* 0x000000f021207210 */ /* 0x000fe20007f5e0ff */
[----:B------:R-:W5:Y:S01]  /*17c0*/  LDG.E.U8 R213, desc[UR28][R212.64] ;  /* 0x0000001cd4d57981 */ /* 0x000f62000c1e1100 */
[----:B------:R-:W-:-:S02]  /*17d0*/  LEA.HI.X.SX32 R47, R47, R241, 0x1, P3 ;  /* 0x000000f12f2f7211 */ /* 0x000fc400018f0eff */
[-C--:B------:R-:W-:Y:S01]  /*17e0*/  IADD3 R76, P3, R43, R240.reuse, RZ ;  /* 0x000000f02b4c7210 */ /* 0x080fe20007f7e0ff */
[----:B------:R-:W5:Y:S01]  /*17f0*/  LDG.E.U8 R132, desc[UR28][R132.64] ;  /* 0x0000001c84847981 */ /* 0x000f62000c1e1100 */
[-C--:B------:R-:W-:Y:S02]  /*1800*/  LEA.HI.X.SX32 R83, R79, R241.reuse, 0x1, P4 ;  /* 0x000000f14f537211 */ /* 0x080fe400020f0eff */
[-C--:B------:R-:W-:Y:S01]  /*1810*/  LEA.HI.X.SX32 R31, R31, R241.reuse, 0x1, P5 ;  /* 0x000000f11f1f7211 */ /* 0x080fe200028f0eff */
[----:B------:R-:W5:Y:S01]  /*1820*/  LDG.E.U8 R211, desc[UR28][R210.64] ;  /* 0x0000001cd2d37981 */ /* 0x000f62000c1e1100 */
[----:B------:R-:W-:Y:S02]  /*1830*/  LEA.HI.X.SX32 R73, R73, R241, 0x1, P0 ;  /* 0x000000f149497211 */ /* 0x000fe400000f0eff */
[-C--:B------:R-:W-:Y:S01]  /*1840*/  IADD3 R42, P4, R17, R240.reuse, RZ ;  /* 0x000000f0112a7210 */ /* 0x080fe20007f9e0ff */
[----:B------:R-:W5:Y:S01]  /*1850*/  LDG.E.U8 R154, desc[UR28][R154.64] ;  /* 0x0000001c9a9a7981 */ /* 0x000f62000c1e1100 */
[----:B------:R-:W-:-:S02]  /*1860*/  IADD3 R74, P5, R41, R240, RZ ;  /* 0x000000f0294a7210 */ /* 0x000fc40007fbe0ff */
[-C--:B------:R-:W-:Y:S01]  /*1870*/  LEA.HI.X.SX32 R81, R77, R241.reuse, 0x1, P6 ;  /* 0x000000f14d517211 */ /* 0x080fe200030f0eff */
[----:B------:R-:W5:Y:S01]  /*1880*/  LDG.E.U8 R209, desc[UR28][R208.64] ;  /* 0x0000001cd0d17981 */ /* 0x000f62000c1e1100 */
[-C--:B------:R-:W-:Y:S02]  /*1890*/  LEA.HI.X.SX32 R79, R75, R241.reuse, 0x1, P1 ;  /* 0x000000f14b4f7211 */ /* 0x080fe400008f0eff */
[-C--:B------:R-:W-:Y:S01]  /*18a0*/  IADD3 R68, P0, R69, R240.reuse, RZ ;  /* 0x000000f045447210 */ /* 0x080fe20007f1e0ff */
        /* <DEDUP_REMOVED lines=10> */
[-C--:B------:R-:W-:Y:S02]  /*1950*/  LEA.HI.X.SX32 R75, R41, R241.reuse, 0x1, P5 ;  /* 0x000000f1294b7211 */ /* 0x080fe400028f0eff */
[----:B------:R-:W-:Y:S01]  /*1960*/  LEA.HI.X.SX32 R69, R69, R241, 0x1, P0 ;  /* 0x000000f145457211 */ /* 0x000fe200000f0eff */
[----:B------:R-:W5:Y:S01]  /*1970*/  LDG.E.U8 R118, desc[UR28][R118.64] ;  /* 0x0000001c76767981 */ /* 0x000f62000c1e1100 */
[----:B------:R-:W-:-:S02]  /*1980*/  IADD3 R18, P3, R67, R240, RZ ;  /* 0x000000f043127210 */ /* 0x000fc40007f7e0ff */
[-C--:B------:R-:W-:Y:S01]  /*1990*/  LEA.HI.X.SX32 R17, R71, R241.reuse, 0x1, P6 ;  /* 0x000000f147117211 */ /* 0x080fe200030f0eff */
[----:B------:R-:W5:Y:S01]  /*19a0*/  LDG.E.U8 R203, desc[UR28][R202.64] ;  /* 0x0000001ccacb7981 */ /* 0x000f62000c1e1100 */
[-C--:B------:R-:W-:Y:S02]  /*19b0*/  LEA.HI.X.SX32 R41, R19, R241.reuse, 0x1, P1 ;  /* 0x000000f113297211 */ /* 0x080fe400008f0eff */
[-C--:B------:R-:W-:Y:S01]  /*19c0*/  IADD3 R38, P0, R21, R240.reuse, RZ ;  /* 0x000000f015267210 */ /* 0x080fe20007f1e0ff */
        /* <DEDUP_REMOVED lines=8> */
[-C--:B------:R-:W-:Y:S01]  /*1a50*/  LEA.HI.X.SX32 R67, R65, R241.reuse, 0x1, P1 ;  /* 0x000000f141437211 */ /* 0x080fe200008f0eff */
        /* <DEDUP_REMOVED lines=25> */
[-C--:B------:R-:W-:Y:S02]  /*1bf0*/  IADD3 R12, P1, R13, R240.reuse, RZ ;  /* 0x000000f00d0c7210 */ /* 0x080fe40007f3e0ff */
[-C--:B------:R-:W-:Y:S01]  /*1c00*/  IADD3 R10, P3, R11, R240.reuse, RZ ;  /* 0x000000f00b0a7210 */ /* 0x080fe20007f7e0ff */
[----:B------:R-:W5:Y:S01]  /*1c10*/  LDG.E.U8 R144, desc[UR28][R144.64] ;  /* 0x0000001c90907981 */ /* 0x000f62000c1e1100 */
[-C--:B------:R-:W-:Y:S02]  /*1c20*/  IADD3 R24, P5, R246, R240.reuse, RZ ;  /* 0x000000f0f6187210 */ /* 0x080fe40007fbe0ff */
[----:B0-----:R-:W-:Y:S01]  /*1c30*/  IADD3 R240, P6, R247, R240, RZ ;  /* 0x000000f0f7f07210 */ /* 0x001fe20007fde0ff */
[----:B------:R-:W5:Y:S01]  /*1c40*/  LDG.E.U8 R189, desc[UR28][R188.64] ;  /* 0x0000001cbcbd7981 */ /* 0x000f62000c1e1100 */
[----:B------:R-:W-:-:S02]  /*1c50*/  LEA.HI.X.SX32 R59, R57, R241, 0x1, P0 ;  /* 0x000000f1393b7211 */ /* 0x000fc400000f0eff */
[-C--:B------:R-:W-:Y:S01]  /*1c60*/  LEA.HI.X.SX32 R57, R55, R241.reuse, 0x1, P2 ;  /* 0x000000f137397211 */ /* 0x080fe200010f0eff */
[----:B------:R-:W5:Y:S01]  /*1c70*/  LDG.E.U8 R108, desc[UR28][R108.64] ;  /* 0x0000001c6c6c7981 */ /* 0x000f62000c1e1100 */
[----:B------:R-:W-:-:S03]  /*1c80*/  LEA.HI.X.SX32 R55, R25, R241, 0x1, P4 ;  /* 0x000000f119377211 */ /* 0x000fc600020f0eff */
[----:B------:R-:W5:Y:S01]  /*1c90*/  LDG.E.U8 R187, desc[UR28][R186.64] ;  /* 0x0000001cbabb7981 */ /* 0x000f62000c1e1100 */
[-C--:B------:R-:W-:Y:S02]  /*1ca0*/  LEA.HI.X.SX32 R13, R13, R241.reuse, 0x1, P1 ;  /* 0x000000f10d0d7211 */ /* 0x080fe400008f0eff */
[-C--:B------:R-:W-:Y:S01]  /*1cb0*/  LEA.HI.X.SX32 R11, R11, R241.reuse, 0x1, P3 ;  /* 0x000000f10b0b7211 */ /* 0x080fe200018f0eff */
[----:B------:R-:W5:Y:S01]  /*1cc0*/  LDG.E.U8 R142, desc[UR28][R142.64] ;  /* 0x0000001c8e8e7981 */ /* 0x000f62000c1e1100 */
[-C--:B------:R-:W-:Y:S02]  /*1cd0*/  LEA.HI.X.SX32 R25, R246, R241.reuse, 0x1, P5 ;  /* 0x000000f1f6197211 */ /* 0x080fe400028f0eff */
[----:B------:R-:W-:Y:S01]  /*1ce0*/  LEA.HI.X.SX32 R241, R247, R241, 0x1, P6 ;  /* 0x000000f1f7f17211 */ /* 0x000fe200030f0eff */
[----:B------:R-:W5:Y:S04]  /*1cf0*/  LDG.E.U8 R185, desc[UR28][R184.64] ;  /* 0x0000001cb8b97981 */ /* 0x000f68000c1e1100 */
        /* <DEDUP_REMOVED lines=38> */
[----:B------:R0:W5:Y:S04]  /*1f60*/  LDG.E.U8 R27, desc[UR28][R16.64] ;  /* 0x0000001c101b7981 */ /* 0x000168000c1e1100 */
        /* <DEDUP_REMOVED lines=19> */
[----:B------:R5:W5:Y:S04]  /*20a0*/  LDG.E.U8 R24, desc[UR28][R24.64] ;  /* 0x0000001c18187981 */ /* 0x000b68000c1e1100 */
[----:B------:R-:W5:Y:S01]  /*20b0*/  LDG.E.U8 R241, desc[UR28][R240.64] ;  /* 0x0000001cf0f17981 */ /* 0x000f62000c1e1100 */
[----:B------:R-:W5:Y:S01]  /*20c0*/  S2UR UR4, SR_CgaCtaId ;  /* 0x00000000000479c3 */ /* 0x000f620000008800 */
[----:B-1----:R-:W-:-:S02]  /*20d0*/  LOP3.LUT R9, R250, 0xff, RZ, 0xc0, !PT ;  /* 0x000000fffa097812 */ /* 0x002fc400078ec0ff */
[----:B0-----:R-:W-:Y:S02]  /*20e0*/  LOP3.LUT R16, R250, 0x7, RZ, 0xc0, !PT ;  /* 0x00000007fa107812 */ /* 0x001fe400078ec0ff */
[----:B---3--:R-:W-:Y:S02]  /*20f0*/  PRMT R0, R0, 0x3340, R2 ;  /* 0x0000334000007816 */ /* 0x008fe40000000002 */
[----:B--2---:R-:W-:Y:S01]  /*2100*/  PRMT R245, R245, 0x3340, R6 ;  /* 0x00003340f5f57816 */ /* 0x004fe20000000006 */
[----:B----4-:R-:W-:Y:S01]  /*2110*/  IMAD R37, R9, 0x8, R16 ;  /* 0x0000000809257824 */ /* 0x010fe200078e0210 */
[----:B------:R-:W-:Y:S01]  /*2120*/  PRMT R6, R242, 0x3340, R4 ;  /* 0x00003340f2067816 */ /* 0x000fe20000000004 */
[----:B------:R-:W-:Y:S01]  /*2130*/  UMOV UR19, 0x400 ;  /* 0x0000040000137882 */ /* 0x000fe20000000000 */
[----:B-----5:R-:W-:Y:S02]  /*2140*/  PRMT R7, R7, 0x3340, R238 ;  /* 0x0000334007077816 */ /* 0x020fe400000000ee */
[----:B------:R-:W-:Y:S01]  /*2150*/  PRMT R4, R0, 0x5410, R245 ;  /* 0x0000541000047816 */ /* 0x000fe200000000f5 */
[----:B------:R-:W-:Y:S01]  /*2160*/  IMAD.SHL.U32 R0, R37, 0x10, RZ ;  /* 0x0000001025007824 */ /* 0x000fe200078e00ff */
[----:B------:R-:W-:-:S02]  /*2170*/  PRMT R3, R244, 0x3340, R3 ;  /* 0x00003340f4037816 */ /* 0x000fc40000000003 */
[----:B------:R-:W-:Y:S02]  /*2180*/  PRMT R2, R243, 0x3340, R5 ;  /* 0x00003340f3027816 */ /* 0x000fe40000000005 */
[----:B------:R-:W-:Y:S02]  /*2190*/  PRMT R168, R168, 0x3340, R237 ;  /* 0x00003340a8a87816 */ /* 0x000fe400000000ed */
[----:B------:R-:W-:Y:S02]  /*21a0*/  PRMT R235, R124, 0x3340, R235 ;  /* 0x000033407ceb7816 */ /* 0x000fe400000000eb */
[----:B------:R-:W-:Y:S01]  /*21b0*/  PRMT R166, R166, 0x3340, R233 ;  /* 0x00003340a6a67816 */ /* 0x000fe200000000e9 */
[----:B------:R-:W-:Y:S01]  /*21c0*/  ULEA UR19, UR4, UR19, 0x18 ;  /* 0x0000001304137291 */ /* 0x000fe2000f8ec03f */
[----:B------:R-:W-:Y:S02]  /*21d0*/  PRMT R231, R114, 0x3340, R231 ;  /* 0x0000334072e77816 */ /* 0x000fe400000000e7 */
[----:B------:R-:W-:-:S02]  /*21e0*/  PRMT R9, R164, 0x3340, R229 ;  /* 0x00003340a4097816 */ /* 0x000fc400000000e5 */
[----:B------:R-:W-:Y:S02]  /*21f0*/  PRMT R104, R104, 0x3340, R227 ;  /* 0x0000334068687816 */ /* 0x000fe400000000e3 */
[----:B------:R-:W-:Y:S02]  /*2200*/  PRMT R10, R162, 0x3340, R225 ;  /* 0x00003340a20a7816 */ /* 0x000fe400000000e1 */
[----:B------:R-:W-:Y:S02]  /*2210*/  PRMT R223, R126, 0x3340, R223 ;  /* 0x000033407edf7816 */ /* 0x000fe400000000df */
[----:B------:R-:W-:Y:S02]  /*2220*/  PRMT R11, R160, 0x3340, R221 ;  /* 0x00003340a00b7816 */ /* 0x000fe400000000dd */
        /* <DEDUP_REMOVED lines=17> */
[----:B------:R-:W-:Y:S02]  /*2340*/  LOP3.LUT R2, R0, 0x10, RZ, 0x3c, !PT ;  /* 0x0000001000027812 */ /* 0x000fe400078e3cff */
[----:B------:R-:W-:Y:S02]  /*2350*/  PRMT R20, R150, 0x3340, R201 ;  /* 0x0000334096147816 */ /* 0x000fe400000000c9 */
[----:B------:R-:W-:-:S02]  /*2360*/  PRMT R199, R120, 0x3340, R199 ;  /* 0x0000334078c77816 */ /* 0x000fc400000000c7 */
[----:B------:R-:W-:Y:S02]  /*2370*/  PRMT R21, R148, 0x3340, R197 ;  /* 0x0000334094157816 */ /* 0x000fe400000000c5 */
[----:B------:R-:W-:Y:S02]  /*2380*/  PRMT R122, R122, 0x3340, R195 ;  /* 0x000033407a7a7816 */ /* 0x000fe400000000c3 */
[----:B------:R-:W-:Y:S02]  /*2390*/  PRMT R22, R146, 0x3340, R193 ;  /* 0x0000334092167816 */ /* 0x000fe400000000c1 */
[----:B------:R-:W-:Y:S02]  /*23a0*/  PRMT R191, R106, 0x3340, R191 ;  /* 0x000033406abf7816 */ /* 0x000fe400000000bf */
[----:B------:R-:W-:Y:S02]  /*23b0*/  PRMT R23, R144, 0x3340, R189 ;  /* 0x0000334090177816 */ /* 0x000fe400000000bd */
[----:B------:R-:W-:Y:S01]  /*23c0*/  PRMT R108, R108, 0x3340, R187 ;  /* 0x000033406c6c7816 */ /* 0x000fe200000000bb */
[----:B------:R-:W-:Y:S01]  /*23d0*/  STS.128 [R0+UR19], R4 ;  /* 0x0000000400007988 */ /* 0x000fe20008000c13 */
[----:B------:R-:W-:-:S02]  /*23e0*/  PRMT R32, R142, 0x3340, R185 ;  /* 0x000033408e207816 */ /* 0x000fc400000000b9 */
[----:B------:R-:W-:Y:S01]  /*23f0*/  PRMT R183, R110, 0x3340, R183 ;  /* 0x000033406eb77816 */ /* 0x000fe200000000b7 */
[----:B------:R0:W-:Y:S01]  /*2400*/  STS.128 [R2+UR19], R8 ;  /* 0x0000000802007988 */ /* 0x0001e20008000c13 */
        /* <DEDUP_REMOVED lines=9> */
[----:B------:R-:W-:Y:S02]  /*24a0*/  LOP3.LUT R3, R0, 0x20, RZ, 0x3c, !PT ;  /* 0x0000002000037812 */ /* 0x000fe400078e3cff */
[----:B------:R-:W-:-:S02]  /*24b0*/  PRMT R20, R20, 0x5410, R199 ;  /* 0x0000541014147816 */ /* 0x000fc400000000c7 */
[----:B------:R-:W-:Y:S02]  /*24c0*/  PRMT R21, R21, 0x5410, R122 ;  /* 0x0000541015157816 */ /* 0x000fe4000000007a */
[----:B------:R-:W-:Y:S02]  /*24d0*/  PRMT R22, R22, 0x5410, R191 ;  /* 0x0000541016167816 */ /* 0x000fe400000000bf */
[----:B------:R-:W-:Y:S02]  /*24e0*/  PRMT R23, R23, 0x5410, R108 ;  /* 0x0000541017177816 */ /* 0x000fe4000000006c */
[----:B------:R-:W-:Y:S02]  /*24f0*/  LOP3.LUT R13, R0, 0x30, RZ, 0x3c, !PT ;  /* 0x00000030000d7812 */ /* 0x000fe400078e3cff */
[----:B------:R-:W-:Y:S02]  /*2500*/  PRMT R99, R134, 0x3340, R99 ;  /* 0x0000334086637816 */ /* 0x000fe40000000063 */
[----:B------:R-:W-:Y:S01]  /*2510*/  PRMT R100, R100, 0x3340, R97 ;  /* 0x0000334064647816 */ /* 0x000fe20000000061 */
[----:B------:R-:W-:Y:S01]  /*2520*/  STS.128 [R3+UR19], R16 ;  /* 0x0000001003007988 */ /* 0x000fe20008000c13 */
[----:B------:R-:W-:-:S02]  /*2530*/  PRMT R32, R32, 0x5410, R183 ;  /* 0x0000541020207816 */ /* 0x000fc400000000b7 */
[----:B------:R-:W-:Y:S02]  /*2540*/  PRMT R52, R52, 0x3340, R95 ;  /* 0x0000334034347816 */ /* 0x000fe4000000005f */
[----:B------:R-:W-:Y:S02]  /*2550*/  PRMT R33, R33, 0x5410, R112 ;  /* 0x0000541021217816 */ /* 0x000fe40000000070 */
[----:B------:R-:W-:Y:S02]  /*2560*/  PRMT R34, R34, 0x5410, R175 ;  /* 0x0000541022227816 */ /* 0x000fe400000000af */
[----:B------:R-:W-:Y:S02]  /*2570*/  PRMT R93, R14, 0x3340, R93 ;  /* 0x000033400e5d7816 */ /* 0x000fe4000000005d */
[----:B------:R-:W-:Y:S02]  /*2580*/  PRMT R35, R35, 0x5410, R102 ;  /* 0x0000541023237816 */ /* 0x000fe40000000066 */
[----:B------:R-:W-:-:S02]  /*2590*/  LOP3.LUT R25, R0, 0x40, RZ, 0x3c, !PT ;  /* 0x0000004000197812 */ /* 0x000fc400078e3cff */
[----:B------:R-:W-:Y:S01]  /*25a0*/  PRMT R50, R50, 0x3340, R91 ;  /* 0x0000334032327816 */ /* 0x000fe2000000005b */
[----:B------:R1:W-:Y:S01]  /*25b0*/  STS.128 [R13+UR19], R20 ;  /* 0x000000140d007988 */ /* 0x0003e20008000c13 */
[----:B------:R-:W-:Y:S02]  /*25c0*/  PRMT R100, R99, 0x5410, R100 ;  /* 0x0000541063647816 */ /* 0x000fe40000000064 */
[----:B------:R-:W-:Y:S02]  /*25d0*/  PRMT R101, R52, 0x5410, R93 ;  /* 0x0000541034657816 */ /* 0x000fe4000000005d */
[----:B------:R-:W-:Y:S02]  /*25e0*/  PRMT R89, R26, 0x3340, R89 ;  /* 0x000033401a597816 */ /* 0x000fe40000000059 */
[----:B0-----:R-:W-:Y:S02]  /*25f0*/  LOP3.LUT R2, R0, 0x50, RZ, 0x3c, !PT ;  /* 0x0000005000027812 */ /* 0x001fe400078e3cff */
[----:B------:R-:W-:-:S02]  /*2600*/  PRMT R102, R50, 0x5410, R89 ;  /* 0x0000541032667816 */ /* 0x000fc40000000059 */
[----:B------:R-:W-:Y:S02]  /*2610*/  PRMT R48, R48, 0x3340, R87 ;  /* 0x0000334030307816 */ /* 0x000fe40000000057 */
[----:B------:R-:W-:Y:S02]  /*2620*/  LOP3.LUT R7, R0, 0x60, RZ, 0x3c, !PT ;  /* 0x0000006000077812 */ /* 0x000fe400078e3cff */
[----:B------:R-:W-:-:S04]  /*2630*/  PRMT R85, R28, 0x3340, R85 ;  /* 0x000033401c557816 */ /* 0x000fc80000000055 */
[----:B------:R-:W-:Y:S02]  /*2640*/  PRMT R103, R48, 0x5410, R85 ;  /* 0x0000541030677816 */ /* 0x000fe40000000055 */
[----:B------:R-:W-:Y:S01]  /*2650*/  PRMT R46, R46, 0x3340, R83 ;  /* 0x000033402e2e7816 */ /* 0x000fe20000000053 */
[----:B------:R-:W-:Y:S01]  /*2660*/  STS.128 [R25+UR19], R32 ;  /* 0x0000002019007988 */ /* 0x000fe20008000c13 */
[----:B------:R-:W-:-:S04]  /*2670*/  PRMT R81, R30, 0x3340, R81 ;  /* 0x000033401e517816 */ /* 0x000fc80000000051 */
[----:B------:R-:W-:Y:S02]  /*2680*/  PRMT R8, R46, 0x5410, R81 ;  /* 0x000054102e087816 */ /* 0x000fe40000000051 */
[----:B------:R-:W-:Y:S02]  /*2690*/  PRMT R9, R44, 0x3340, R79 ;  /* 0x000033402c097816 */ /* 0x000fe4000000004f */
[----:B------:R-:W-:-:S04]  /*26a0*/  PRMT R76, R15, 0x3340, R76 ;  /* 0x000033400f4c7816 */ /* 0x000fc8000000004c */
[----:B------:R-:W-:Y:S02]  /*26b0*/  PRMT R9, R9, 0x5410, R76 ;  /* 0x0000541009097816 */ /* 0x000fe4000000004c */
[----:B------:R-:W-:Y:S02]  /*26c0*/  PRMT R10, R42, 0x3340, R75 ;  /* 0x000033402a0a7816 */ /* 0x000fe4000000004b */
[----:B------:R-:W-:-:S04]  /*26d0*/  PRMT R27, R27, 0x3340, R72 ;  /* 0x000033401b1b7816 */ /* 0x000fc80000000048 */
[----:B------:R-:W-:Y:S02]  /*26e0*/  PRMT R10, R10, 0x5410, R27 ;  /* 0x000054100a0a7816 */ /* 0x000fe4000000001b */
[----:B------:R-:W-:Y:S02]  /*26f0*/  PRMT R11, R40, 0x3340, R71 ;  /* 0x00003340280b7816 */ /* 0x000fe40000000047 */
[----:B------:R-:W-:-:S04]  /*2700*/  PRMT R68, R29, 0x3340, R68 ;  /* 0x000033401d447816 */ /* 0x000fc80000000044 */
[----:B------:R-:W-:Y:S01]  /*2710*/  PRMT R11, R11, 0x5410, R68 ;  /* 0x000054100b0b7816 */ /* 0x000fe20000000044 */
[----:B------:R0:W-:Y:S01]  /*2720*/  STS.128 [R2+UR19], R100 ;  /* 0x0000006402007988 */ /* 0x0001e20008000c13 */
[----:B------:R-:W-:-:S03]  /*2730*/  PRMT R38, R38, 0x3340, R67 ;  /* 0x0000334026267816 */ /* 0x000fc60000000043 */
[----:B------:R2:W-:Y:S01]  /*2740*/  STS.128 [R7+UR19], R8 ;  /* 0x0000000807007988 */ /* 0x0005e20008000c13 */
[----:B------:R-:W-:Y:S02]  /*2750*/  LOP3.LUT R0, R0, 0x70, RZ, 0x3c, !PT ;  /* 0x0000007000007812 */ /* 0x000fe400078e3cff */
[----:B------:R-:W-:Y:S02]  /*2760*/  PRMT R31, R31, 0x3340, R64 ;  /* 0x000033401f1f7816 */ /* 0x000fe40000000040 */
[----:B-1----:R-:W-:Y:S01]  /*2770*/  PRMT R13, R36, 0x3340, R63 ;  /* 0x00003340240d7816 */ /* 0x002fe2000000003f */
[----:B0-----:R-:W-:Y:S02]  /*2780*/  IMAD.MOV.U32 R2, RZ, RZ, 0x3f800000 ;  /* 0x3f800000ff027424 */ /* 0x001fe400078e00ff */
[----:B--2---:R-:W-:Y:S01]  /*2790*/  IMAD.MOV.U32 R7, RZ, RZ, 0x3f800000 ;  /* 0x3f800000ff077424 */ /* 0x004fe200078e00ff */
[----:B------:R-:W-:-:S04]  /*27a0*/  PRMT R60, R43, 0x3340, R60 ;  /* 0x000033402b3c7816 */ /* 0x000fc8000000003c */
[----:B------:R-:W-:Y:S02]  /*27b0*/  PRMT R13, R13, 0x5410, R60 ;  /* 0x000054100d0d7816 */ /* 0x000fe4000000003c */
[----:B------:R-:W-:Y:S02]  /*27c0*/  PRMT R14, R41, 0x3340, R58 ;  /* 0x00003340290e7816 */ /* 0x000fe4000000003a */
[----:B------:R-:W-:Y:S02]  /*27d0*/  PRMT R57, R12, 0x3340, R57 ;  /* 0x000033400c397816 */ /* 0x000fe40000000039 */
[----:B------:R-:W-:Y:S02]  /*27e0*/  PRMT R12, R38, 0x5410, R31 ;  /* 0x00005410260c7816 */ /* 0x000fe4000000001f */
[----:B------:R-:W-:Y:S02]  /*27f0*/  PRMT R14, R14, 0x5410, R57 ;  /* 0x000054100e0e7816 */ /* 0x000fe40000000039 */
[----:B------:R-:W-:-:S02]  /*2800*/  PRMT R15, R39, 0x3340, R54 ;  /* 0x00003340270f7816 */ /* 0x000fc40000000036 */
[----:B------:R-:W-:-:S04]  /*2810*/  PRMT R24, R24, 0x3340, R241 ;  /* 0x0000334018187816 */ /* 0x000fc800000000f1 */
[----:B------:R-:W-:Y:S01]  /*2820*/  PRMT R15, R15, 0x5410, R24 ;  /* 0x000054100f0f7816 */ /* 0x000fe20000000018 */
[----:B------:R-:W-:Y:S04]  /*2830*/  STL [R1+0xc], R2 ;  /* 0x00000c0201007387 */ /* 0x000fe80000100800 */
[----:B------:R0:W-:Y:S04]  /*2840*/  STS.128 [R0+UR19], R12 ;  /* 0x0000000c00007988 */ /* 0x0001e80008000c13 */
[----:B------:R-:W-:Y:S04]  /*2850*/  STL [R1+0x8], R7 ;  /* 0x0000080701007387 */ /* 0x000fe80000100800 */
[----:B------:R1:W-:Y:S01]  /*2860*/  STL [R1+0x4], R2 ;  /* 0x0000040201007387 */ /* 0x0003e20000100800 */
[----:B0-----:R-:W-:-:S02]  /*2870*/  IMAD.MOV.U32 R0, RZ, RZ, 0x3f800000 ;  /* 0x3f800000ff007424 */ /* 0x001fc400078e00ff */
[----:B-1----:R-:W-:-:S03]  /*2880*/  IMAD.SHL.U32 R2, R248, 0x100, RZ ;  /* 0x00000100f8027824 */ /* 0x002fc600078e00ff */
[----:B------:R0:W-:Y:S02]  /*2890*/  STL [R1], R0 ;  /* 0x0000000001007387 */ /* 0x0001e40000100800 */
[----:B0-----:R-:W-:-:S05]  /*28a0*/  VIADD R0, R2, 0x100 ;  /* 0x0000010002007836 */ /* 0x001fca0000000000 */
[----:B------:R-:W-:Y:S01]  /*28b0*/  ISETP.GE.AND P0, PT, R0, 0x1, PT ;  /* 0x000000010000780c */ /* 0x000fe20003f06270 */
[----:B------:R-:W-:Y:S01]  /*28c0*/  IMAD.MOV.U32 R6, RZ, RZ, -0x800000 ;  /* 0xff800000ff067424 */ /* 0x000fe200078e00ff */
[----:B------:R-:W-:Y:S01]  /*28d0*/  CS2R R88, SRZ ;  /* 0x0000000000587805 */ /* 0x000fe2000001ff00 */
[----:B------:R-:W-:Y:S01]  /*28e0*/  IMAD.MOV.U32 R3, RZ, RZ, -0x800000 ;  /* 0xff800000ff037424 */ /* 0x000fe200078e00ff */
[----:B------:R-:W-:Y:S01]  /*28f0*/  CS2R R90, SRZ ;  /* 0x00000000005a7805 */ /* 0x000fe2000001ff00 */
[----:B------:R-:W-:Y:S01]  /*2900*/  IMAD.MOV.U32 R5, RZ, RZ, -0x800000 ;  /* 0xff800000ff057424 */ /* 0x000fe200078e00ff */
[----:B------:R-:W-:Y:S01]  /*2910*/  CS2R R92, SRZ ;  /* 0x00000000005c7805 */ /* 0x000fe2000001ff00 */
[----:B------:R-:W-:Y:S01]  /*2920*/  IMAD.MOV.U32 R4, RZ, RZ, -0x800000 ;  /* 0xff800000ff047424 */ /* 0x000fe200078e00ff */
[----:B------:R-:W-:Y:S02]  /*2930*/  CS2R R94, SRZ ;  /* 0x00000000005e7805 */ /* 0x000fe4000001ff00 */
[----:B------:R-:W-:-:S02]  /*2940*/  CS2R R96, SRZ ;  /* 0x0000000000607805 */ /* 0x000fc4000001ff00 */
[----:B------:R-:W-:Y:S02]  /*2950*/  CS2R R98, SRZ ;  /* 0x0000000000627805 */ /* 0x000fe4000001ff00 */
[----:B------:R-:W-:Y:S02]  /*2960*/  CS2R R100, SRZ ;  /* 0x0000000000647805 */ /* 0x000fe4000001ff00 */
[----:B------:R-:W-:Y:S02]  /*2970*/  CS2R R102, SRZ ;  /* 0x0000000000667805 */ /* 0x000fe4000001ff00 */
[----:B------:R-:W-:Y:S02]  /*2980*/  CS2R R104, SRZ ;  /* 0x0000000000687805 */ /* 0x000fe4000001ff00 */
        /* <DEDUP_REMOVED lines=55> */
[----:B------:R-:W-:Y:S01]  /*2d00*/  LOP3.LUT R0, R250, 0xe0, RZ, 0xc0, !PT ;  /* 0x000000e0fa007812 */ /* 0x000fe200078ec0ff */
[----:B------:R-:W-:Y:S06]  /*2d10*/  @!P0 BRA `(.L_x_0) ;  /* 0x0000007000388947 */ /* 0x000fec0003800000 */
[----:B------:R-:W0:Y:S01]  /*2d20*/  LDC.64 R216, c[0x0][0x250] ;  /* 0x00009400ffd87b82 */ /* 0x000e220000000a00 */
[----:B------:R-:W-:Y:S01]  /*2d30*/  SHF.R.U32.HI R5, RZ, 0x1, R0 ;  /* 0x00000001ff057819 */ /* 0x000fe20000011600 */
[----:B------:R-:W-:Y:S01]  /*2d40*/  ULDC UR4, c[0x0][0x258] ;  /* 0x0000960000047ab9 */ /* 0x000fe20000000800 */
[----:B------:R-:W-:Y:S01]  /*2d50*/  LOP3.LUT R0, R250, 0x7f, RZ, 0xc0, !PT ;  /* 0x0000007ffa007812 */ /* 0x000fe200078ec0ff */
[----:B------:R-:W-:Y:S01]  /*2d60*/  ULDC.64 UR16, c[0x0][0x260] ;  /* 0x0000980000107ab9 */ /* 0x000fe20000000a00 */
[--C-:B------:R-:W-:Y:S01]  /*2d70*/  SHF.R.U32.HI R4, RZ, 0x7, R250.reuse ;  /* 0x00000007ff047819 */ /* 0x100fe200000116fa */
[----:B------:R-:W-:Y:S01]  /*2d80*/  UIMAD UR16, UR18, UR16, URZ ;  /* 0x00000010121072a4 */ /* 0x000fe2000f8e023f */
[----:B------:R-:W-:Y:S01]  /*2d90*/  SHF.R.U32.HI R7, RZ, 0x2, R250 ;  /* 0x00000002ff077819 */ /* 0x000fe200000116fa */
[----:B------:R-:W1:Y:S01]  /*2da0*/  LDC.64 R30, c[0x0][0x220] ;  /* 0x00008800ff1e7b82 */ /* 0x000e620000000a00 */
[----:B------:R-:W-:Y:S01]  /*2db0*/  IMAD R3, R0, UR4, RZ ;  /* 0x0000000400037c24 */ /* 0x000fe2000f8e02ff */
[----:B------:R-:W-:Y:S01]  /*2dc0*/  SGXT.U32 R4, R4, 0x1 ;  /* 0x000000010404781a */ /* 0x000fe20000000000 */
[----:B------:R-:W-:Y:S01]  /*2dd0*/  ULDC.64 UR4, c[0x0][0x218] ;  /* 0x0000860000047ab9 */ /* 0x000fe20000000a00 */
[----:B------:R-:W-:Y:S01]  /*2de0*/  SGXT.U32 R0, R7, 0x3 ;  /* 0x000000030700781a */ /* 0x000fe20000000000 */
[----:B------:R-:W-:Y:S01]  /*2df0*/  UIADD3 UR8, UR19, 0x8000, URZ ;  /* 0x0000800013087890 */ /* 0x000fe2000fffe03f */
[----:B------:R-:W-:Y:S01]  /*2e00*/  SHF.R.S32.HI R7, RZ, 0x1f, R3 ;  /* 0x0000001fff077819 */ /* 0x000fe20000011403 */
[----:B------:R-:W-:Y:S01]  /*2e10*/  UMOV UR7, URZ ;  /* 0x0000003f00077c82 */ /* 0x000fe20008000000 */
[----:B------:R-:W-:Y:S01]  /*2e20*/  LOP3.LUT R2, R2, R5, R0, 0xfe, !PT ;  /* 0x0000000502027212 */ /* 0x000fe200078efe00 */
[----:B------:R-:W2:Y:S01]  /*2e30*/  LDC R25, c[0x0][0x268] ;  /* 0x00009a00ff197b82 */ /* 0x000ea20000000800 */
[----:B------:R-:W-:Y:S01]  /*2e40*/  LOP3.LUT R0, R250, 0x3f, RZ, 0xc0, !PT ;  /* 0x0000003ffa007812 */ /* 0x000fe200078ec0ff */
[----:B------:R-:W-:Y:S01]  /*2e50*/  USHF.R.U32.HI UR8, URZ, 0x4, UR8 ;  /* 0x000000043f087899 */ /* 0x000fe20008011608 */
[--C-:B------:R-:W-:Y:S01]  /*2e60*/  SHF.R.U32.HI R5, RZ, 0x6, R250.reuse ;  /* 0x00000006ff057819 */ /* 0x100fe200000116fa */
[----:B------:R-:W-:Y:S01]  /*2e70*/  UMOV UR10, 0xfffffffe ;  /* 0xfffffffe000a7882 */ /* 0x000fe20000000000 */
[----:B------:R-:W-:Y:S01]  /*2e80*/  SHF.R.U32.HI R11, RZ, 0x5, R250 ;  /* 0x00000005ff0b7819 */ /* 0x000fe200000116fa */
[----:B------:R-:W-:Y:S01]  /*2e90*/  USGXT.U32 UR8, UR8, 0xe ;  /* 0x0000000e0808789a */ /* 0x000fe20008000000 */
[----:B0-----:R-:W-:Y:S01]  /*2ea0*/  IMAD R216, R216, UR18, RZ ;  /* 0x00000012d8d87c24 */ /* 0x001fe2000f8e02ff */
[----:B------:R-:W-:Y:S01]  /*2eb0*/  UMOV UR11, 0x7fffffdf ;  /* 0x7fffffdf000b7882 */ /* 0x000fe20000000000 */
[----:B------:R-:W-:Y:S01]  /*2ec0*/  IMAD R4, R4, R217, RZ ;  /* 0x000000d904047224 */ /* 0x000fe200078e02ff */
[----:B------:R-:W-:Y:S01]  /*2ed0*/  R2UR UR32, R11 ;  /* 0x000000000b2072ca */ /* 0x000fe200000e0000 */
[----:B------:R-:W-:Y:S01]  /*2ee0*/  UIADD3 UR12, UP0, UR8, 0x2, URZ ;  /* 0x00000002080c7890 */ /* 0x000fe2000ff1e03f */
[----:B------:R-:W-:Y:S01]  /*2ef0*/  IADD3 R9, P0, P1, R3, UR4, R216 ;  /* 0x0000000403097c10 */ /* 0x000fe2000f91e0d8 */
[----:B------:R-:W-:Y:S01]  /*2f00*/  IMAD R6, R217, 0x2, R4 ;  /* 0x00000002d9067824 */ /* 0x000fe200078e0204 */
[----:B------:R-:W-:Y:S01]  /*2f10*/  SHF.R.S32.HI R216, RZ, 0x1f, R216 ;  /* 0x0000001fffd87819 */ /* 0x000fe200000114d8 */
[----:B------:R-:W-:Y:S01]  /*2f20*/  IMAD R3, R0, UR17, RZ ;  /* 0x0000001100037c24 */ /* 0x000fe2000f8e02ff */
[----:B------:R-:W-:Y:S01]  /*2f30*/  SGXT.U32 R0, R5, 0x2 ;  /* 0x000000020500781a */ /* 0x000fe20000000000 */
[----:B------:R-:W-:Y:S01]  /*2f40*/  IMAD R8, R217, 0x2, R6 ;  /* 0x00000002d9087824 */ /* 0x000fe200078e0206 */
[----:B------:R-:W-:Y:S01]  /*2f50*/  IADD3.X R7, R7, UR5, R216, P0, P1 ;  /* 0x0000000507077c10 */ /* 0x000fe200087e24d8 */
[----:B------:R-:W-:Y:S01]  /*2f60*/  USHF.R.S32.HI UR4, URZ, 0x1f, UR16 ;  /* 0x0000001f3f047899 */ /* 0x000fe20008011410 */
[C---:B------:R-:W-:Y:S01]  /*2f70*/  IADD3 R5, P2, R4.reuse, R9, RZ ;  /* 0x0000000904057210 */ /* 0x040fe20007f5e0ff */
[----:B------:R-:W-:Y:S01]  /*2f80*/  IMAD R10, R217, 0x2, R8 ;  /* 0x00000002d90a7824 */ /* 0x000fe200078e0208 */
[----:B-1----:R-:W-:Y:S01]  /*2f90*/  IADD3 R21, P0, P1, R3, UR16, R30 ;  /* 0x0000001003157c10 */ /* 0x002fe2000f91e01e */
[----:B------:R-:W-:Y:S01]  /*2fa0*/  UIADD3.X UR13, UR7, 0x40000040, URZ, UP0, !UPT ;  /* 0x40000040070d7890 */ /* 0x000fe200087fe43f */
[----:B------:R-:W-:Y:S01]  /*2fb0*/  SHF.R.S32.HI R32, RZ, 0x1f, R3 ;  /* 0x0000001fff207819 */ /* 0x000fe20000011403 */
[----:B------:R0:W-:Y:S01]  /*2fc0*/  STL [R1+0x14], R5 ;  /* 0x0000140501007387 */ /* 0x0001e20000100800 */
[----:B------:R-:W-:Y:S01]  /*2fd0*/  LEA.HI.X.SX32 R3, R4, R7, 0x1, P2 ;  /* 0x0000000704037211 */ /* 0x000fe200010f0eff */
[C---:B------:R-:W-:Y:S01]  /*2fe0*/  IMAD R12, R217.reuse, 0x2, R10 ;  /* 0x00000002d90c7824 */ /* 0x040fe200078e020a */
[----:B------:R-:W-:Y:S01]  /*2ff0*/  IADD3 R11, P2, R6, R9, RZ ;  /* 0x00000009060b7210 */ /* 0x000fe20007f5e0ff */
[----:B------:R-:W-:Y:S01]  /*3000*/  UMOV UR9, URZ ;  /* 0x0000003f00097c82 */ /* 0x000fe20008000000 */
[----:B------:R-:W-:Y:S01]  /*3010*/  IADD3.X R23, R32, UR4, R31, P0, P1 ;  /* 0x0000000420177c10 */ /* 0x000fe200087e241f */
[----:B------:R1:W-:Y:S01]  /*3020*/  STL [R1+0x10], R3 ;  /* 0x0000100301007387 */ /* 0x0003e20000100800 */
[C---:B------:R-:W-:Y:S01]  /*3030*/  IMAD R14, R217.reuse, 0x2, R12 ;  /* 0x00000002d90e7824 */ /* 0x040fe200078e020c */
[----:B------:R-:W-:Y:S01]  /*3040*/  LEA.HI.X.SX32 R6, R6, R7, 0x1, P2 ;  /* 0x0000000706067211 */ /* 0x000fe200010f0eff */
[----:B------:R-:W-:Y:S01]  /*3050*/  IMAD.MOV.U32 R233, RZ, RZ, -0x800000 ;  /* 0xff800000ffe97424 */ /* 0x000fe200078e00ff */
[-C--:B0-----:R-:W-:Y:S01]  /*3060*/  IADD3 R5, P3, R8, R9.reuse, RZ ;  /* 0x0000000908057210 */ /* 0x081fe20007f7e0ff */
[----:B------:R-:W-:Y:S01]  /*3070*/  STL [R1+0x1c], R11 ;  /* 0x00001c0b01007387 */ /* 0x000fe20000100800 */
[C---:B------:R-:W-:Y:S01]  /*3080*/  IMAD R16, R217.reuse, 0x2, R14 ;  /* 0x00000002d9107824 */ /* 0x040fe200078e020e */
[----:B------:R-:W-:Y:S01]  /*3090*/  CS2R R88, SRZ ;  /* 0x0000000000587805 */ /* 0x000fe2000001ff00 */
[----:B------:R-:W-:Y:S01]  /*30a0*/  IMAD.MOV.U32 R232, RZ, RZ, -0x800000 ;  /* 0xff800000ffe87424 */ /* 0x000fe200078e00ff */
[----:B------:R0:W-:Y:S01]  /*30b0*/  STL [R1+0x24], R5 ;  /* 0x0000240501007387 */ /* 0x0001e20000100800 */
[----:B-1----:R-:W-:Y:S01]  /*30c0*/  IADD3 R3, P4, R10, R9, RZ ;  /* 0x000000090a037210 */ /* 0x002fe20007f9e0ff */
[C---:B------:R-:W-:Y:S01]  /*30d0*/  IMAD R18, R217.reuse, 0x2, R16 ;  /* 0x00000002d9127824 */ /* 0x040fe200078e0210 */
[----:B------:R-:W-:Y:S01]  /*30e0*/  CS2R R90, SRZ ;  /* 0x00000000005a7805 */ /* 0x000fe2000001ff00 */
[----:B------:R-:W-:Y:S01]  /*30f0*/  IMAD.MOV.U32 R231, RZ, RZ, -0x800000 ;  /* 0xff800000ffe77424 */ /* 0x000fe200078e00ff */
[----:B------:R-:W-:Y:S01]  /*3100*/  CS2R R92, SRZ ;  /* 0x00000000005c7805 */ /* 0x000fe2000001ff00 */
[----:B------:R1:W-:Y:S01]  /*3110*/  STL [R1+0x2c], R3 ;  /* 0x00002c0301007387 */ /* 0x0003e20000100800 */
[C---:B------:R-:W-:Y:S01]  /*3120*/  IMAD R20, R217.reuse, 0x2, R18 ;  /* 0x00000002d9147824 */ /* 0x040fe200078e0212 */
[----:B------:R-:W-:Y:S01]  /*3130*/  CS2R R94, SRZ ;  /* 0x00000000005e7805 */ /* 0x000fe2000001ff00 */
[----:B------:R-:W-:Y:S01]  /*3140*/  IMAD.MOV.U32 R230, RZ, RZ, -0x800000 ;  /* 0xff800000ffe67424 */ /* 0x000fe200078e00ff */
[----:B0-----:R-:W-:Y:S01]  /*3150*/  LEA.HI.X.SX32 R5, R8, R7, 0x1, P3 ;  /* 0x0000000708057211 */ /* 0x001fe200018f0eff */
[----:B------:R-:W-:Y:S01]  /*3160*/  STL [R1+0x18], R6 ;  /* 0x0000180601007387 */ /* 0x000fe20000100800 */
[----:B------:R-:W-:Y:S01]  /*3170*/  IADD3 R8, P2, R12, R9, RZ ;  /* 0x000000090c087210 */ /* 0x000fe20007f5e0ff */
[C---:B------:R-:W-:Y:S01]  /*3180*/  IMAD R22, R217.reuse, 0x2, R20 ;  /* 0x00000002d9167824 */ /* 0x040fe200078e0214 */
[----:B------:R-:W-:Y:S01]  /*3190*/  CS2R R96, SRZ ;  /* 0x0000000000607805 */ /* 0x000fe2000001ff00 */
[----:B------:R0:W-:Y:S01]  /*31a0*/  STL [R1+0x20], R5 ;  /* 0x0000200501007387 */ /* 0x0001e20000100800 */
[-C--:B-1----:R-:W-:Y:S01]  /*31b0*/  LEA.HI.X.SX32 R3, R10, R7.reuse, 0x1, P4 ;  /* 0x000000070a037211 */ /* 0x082fe200020f0eff */
[----:B------:R-:W-:Y:S01]  /*31c0*/  IMAD R24, R217, 0x2, R22 ;  /* 0x00000002d9187824 */ /* 0x000fe200078e0216 */
[----:B------:R-:W-:-:S02]  /*31d0*/  LEA.HI.X.SX32 R10, R12, R7, 0x1, P2 ;  /* 0x000000070c0a7211 */ /* 0x000fc400010f0eff */
[----:B------:R-:W-:Y:S02]  /*31e0*/  CS2R R98, SRZ ;  /* 0x0000000000627805 */ /* 0x000fe4000001ff00 */
[-C--:B------:R-:W-:Y:S01]  /*31f0*/  IADD3 R11, P2, R18, R9.reuse, RZ ;  /* 0x00000009120b7210 */ /* 0x080fe20007f5e0ff */
[----:B------:R1:W-:Y:S01]  /*3200*/  STL [R1+0x28], R3 ;  /* 0x0000280301007387 */ /* 0x0003e20000100800 */
[C---:B------:R-:W-:Y:S01]  /*3210*/  IMAD R26, R217.reuse, 0x2, R24 ;  /* 0x00000002d91a7824 */ /* 0x040fe200078e0218 */
[----:B------:R-:W-:Y:S02]  /*3220*/  CS2R R100, SRZ ;  /* 0x0000000000647805 */ /* 0x000fe4000001ff00 */
[----:B------:R-:W-:Y:S02]  /*3230*/  CS2R R102, SRZ ;  /* 0x0000000000667805 */ /* 0x000fe4000001ff00 */
[----:B0-----:R-:W-:Y:S01]  /*3240*/  IADD3 R5, P3, R14, R9, RZ ;  /* 0x000000090e057210 */ /* 0x001fe20007f7e0ff */
[----:B------:R-:W-:Y:S01]  /*3250*/  STL [R1+0x34], R8 ;  /* 0x0000340801007387 */ /* 0x000fe20000100800 */
[----:B------:R-:W-:Y:S01]  /*3260*/  IMAD R28, R217, 0x2, R26 ;  /* 0x00000002d91c7824 */ /* 0x000fe200078e021a */
[----:B------:R-:W-:-:S02]  /*3270*/  CS2R R104, SRZ ;  /* 0x0000000000687805 */ /* 0x000fc4000001ff00 */
[----:B------:R-:W-:Y:S01]  /*3280*/  CS2R R106, SRZ ;  /* 0x00000000006a7805 */ /* 0x000fe2000001ff00 */
[----:B------:R0:W-:Y:S01]  /*3290*/  STL [R1+0x3c], R5 ;  /* 0x00003c0501007387 */ /* 0x0001e20000100800 */
[----:B-1----:R-:W-:Y:S01]  /*32a0*/  IADD3 R3, P4, R16, R9, RZ ;  /* 0x0000000910037210 */ /* 0x002fe20007f9e0ff */
[C---:B------:R-:W-:Y:S01]  /*32b0*/  IMAD R4, R217.reuse, 0x2, R28 ;  /* 0x00000002d9047824 */ /* 0x040fe200078e021c */
[----:B------:R-:W-:Y:S02]  /*32c0*/  CS2R R108, SRZ ;  /* 0x00000000006c7805 */ /* 0x000fe4000001ff00 */
[----:B------:R-:W-:Y:S02]  /*32d0*/  CS2R R110, SRZ ;  /* 0x00000000006e7805 */ /* 0x000fe4000001ff00 */
[----:B------:R-:W-:Y:S01]  /*32e0*/  CS2R R112, SRZ ;  /* 0x0000000000707805 */ /* 0x000fe2000001ff00 */
[----:B------:R1:W-:Y:S01]  /*32f0*/  STL [R1+0x44], R3 ;  /* 0x0000440301007387 */ /* 0x0003e20000100800 */
[----:B------:R-:W-:Y:S01]  /*3300*/  IMAD R30, R217, 0x2, R4 ;  /* 0x00000002d91e7824 */ /* 0x000fe200078e0204 */
[----:B------:R-:W-:-:S02]  /*3310*/  CS2R R114, SRZ ;  /* 0x0000000000727805 */ /* 0x000fc4000001ff00 */
[----:B------:R-:W-:Y:S02]  /*3320*/  CS2R R116, SRZ ;  /* 0x0000000000747805 */ /* 0x000fe4000001ff00 */
[-C--:B0-----:R-:W-:Y:S01]  /*3330*/  LEA.HI.X.SX32 R5, R14, R7.reuse, 0x1, P3 ;  /* 0x000000070e057211 */ /* 0x081fe200018f0eff */
[----:B------:R0:W-:Y:S01]  /*3340*/  STL [R1+0x30], R10 ;  /* 0x0000300a01007387 */ /* 0x0001e20000100800 */
[C---:B------:R-:W-:Y:S01]  /*3350*/  IMAD R6, R217.reuse, 0x2, R30 ;  /* 0x00000002d9067824 */ /* 0x040fe200078e021e */
[----:B------:R-:W-:Y:S02]  /*3360*/  CS2R R118, SRZ ;  /* 0x0000000000767805 */ /* 0x000fe4000001ff00 */
[----:B------:R-:W-:Y:S01]  /*3370*/  CS2R R120, SRZ ;  /* 0x0000000000787805 */ /* 0x000fe2000001ff00 */
[----:B------:R3:W-:Y:S01]  /*3380*/  STL [R1+0x38], R5 ;  /* 0x0000380501007387 */ /* 0x0007e20000100800 */
[----:B-1----:R-:W-:Y:S01]  /*3390*/  LEA.HI.X.SX32 R3, R16, R7, 0x1, P4 ;  /* 0x0000000710037211 */ /* 0x002fe200020f0eff */
[----:B------:R-:W-:Y:S01]  /*33a0*/  IMAD R8, R217, 0x2, R6 ;  /* 0x00000002d9087824 */ /* 0x000fe200078e0206 */
[----:B------:R-:W-:-:S02]  /*33b0*/  CS2R R122, SRZ ;  /* 0x00000000007a7805 */ /* 0x000fc4000001ff00 */
[----:B------:R-:W-:Y:S02]  /*33c0*/  CS2R R124, SRZ ;  /* 0x00000000007c7805 */ /* 0x000fe4000001ff00 */
[----:B------:R-:W-:Y:S01]  /*33d0*/  CS2R R126, SRZ ;  /* 0x00000000007e7805 */ /* 0x000fe2000001ff00 */
[----:B------:R1:W-:Y:S01]  /*33e0*/  STL [R1+0x40], R3 ;  /* 0x0000400301007387 */ /* 0x0003e20000100800 */
[C---:B0-----:R-:W-:Y:S01]  /*33f0*/  IMAD R10, R217.reuse, 0x2, R8 ;  /* 0x00000002d90a7824 */ /* 0x041fe200078e0208 */
[----:B------:R-:W-:Y:S02]  /*3400*/  CS2R R128, SRZ ;  /* 0x0000000000807805 */ /* 0x000fe4000001ff00 */
[----:B------:R-:W-:Y:S02]  /*3410*/  CS2R R130, SRZ ;  /* 0x0000000000827805 */ /* 0x000fe4000001ff00 */
[----:B---3--:R-:W-:Y:S01]  /*3420*/  IADD3 R5, P3, R20, R9, RZ ;  /* 0x0000000914057210 */ /* 0x008fe20007f7e0ff */
[----:B------:R0:W-:Y:S01]  /*3430*/  STL [R1+0x4c], R11 ;  /* 0x00004c0b01007387 */ /* 0x0001e20000100800 */
        /* <DEDUP_REMOVED lines=8> */
[----:B------:R-:W-:Y:S02]  /*34c0*/  CS2R R140, SRZ ;  /* 0x00000000008c7805 */ /* 0x000fe4000001ff00 */
[----:B0-----:R-:W-:Y:S01]  /*34d0*/  LEA.HI.X.SX32 R11, R18, R7, 0x1, P2 ;  /* 0x00000007120b7211 */ /* 0x001fe200010f0eff */
[----:B------:R0:W-:Y:S01]  /*34e0*/  STL [R1+0x5c], R3 ;  /* 0x00005c0301007387 */ /* 0x0001e20000100800 */
[----:B------:R-:W-:Y:S01]  /*34f0*/  IMAD R16, R217, 0x2, R14 ;  /* 0x00000002d9107824 */ /* 0x000fe200078e020e */
[----:B------:R-:W-:-:S02]  /*3500*/  CS2R R142, SRZ ;  /* 0x00000000008e7805 */ /* 0x000fc4000001ff00 */
[-C--:B---3--:R-:W-:Y:S01]  /*3510*/  LEA.HI.X.SX32 R5, R20, R7.reuse, 0x1, P3 ;  /* 0x0000000714057211 */ /* 0x088fe200018f0eff */
[----:B------:R1:W-:Y:S01]  /*3520*/  STL [R1+0x48], R11 ;  /* 0x0000480b01007387 */ /* 0x0003e20000100800 */
[C---:B------:R-:W-:Y:S01]  /*3530*/  IMAD R18, R217.reuse, 0x2, R16 ;  /* 0x00000002d9127824 */ /* 0x040fe200078e0210 */
[----:B------:R-:W-:Y:S02]  /*3540*/  CS2R R144, SRZ ;  /* 0x0000000000907805 */ /* 0x000fe4000001ff00 */
[----:B------:R-:W-:Y:S01]  /*3550*/  CS2R R146, SRZ ;  /* 0x0000000000927805 */ /* 0x000fe2000001ff00 */
[----:B------:R3:W-:Y:S01]  /*3560*/  STL [R1+0x50], R5 ;  /* 0x0000500501007387 */ /* 0x0007e20000100800 */
[----:B------:R-:W-:Y:S01]  /*3570*/  IMAD R20, R217, 0x2, R18 ;  /* 0x00000002d9147824 */ /* 0x000fe200078e0212 */
[----:B0-----:R-:W-:Y:S02]  /*3580*/  LEA.HI.X.SX32 R3, R22, R7, 0x1, P4 ;  /* 0x0000000716037211 */ /* 0x001fe400020f0eff */
[----:B------:R-:W-:-:S02]  /*3590*/  CS2R R148, SRZ ;  /* 0x0000000000947805 */ /* 0x000fc4000001ff00 */
[----:B------:R-:W-:Y:S02]  /*35a0*/  CS2R R150, SRZ ;  /* 0x0000000000967805 */ /* 0x000fe4000001ff00 */
[----:B------:R-:W-:Y:S02]  /*35b0*/  CS2R R32, SRZ ;  /* 0x0000000000207805 */ /* 0x000fe4000001ff00 */
[-C--:B-1----:R-:W-:Y:S01]  /*35c0*/  IADD3 R11, P2, R24, R9.reuse, RZ ;  /* 0x00000009180b7210 */ /* 0x082fe20007f5e0ff */
[----:B------:R0:W-:Y:S01]  /*35d0*/  STL [R1+0x58], R3 ;  /* 0x0000580301007387 */ /* 0x0001e20000100800 */
[----:B------:R-:W-:Y:S02]  /*35e0*/  CS2R R34, SRZ ;  /* 0x0000000000227805 */ /* 0x000fe4000001ff00 */
[----:B------:R-:W-:Y:S02]  /*35f0*/  CS2R R36, SRZ ;  /* 0x0000000000247805 */ /* 0x000fe4000001ff00 */
[----:B---3--:R-:W-:Y:S01]  /*3600*/  IADD3 R5, P3, R26, R9, RZ ;  /* 0x000000091a057210 */ /* 0x008fe20007f7e0ff */
[----:B------:R1:W-:Y:S01]  /*3610*/  STL [R1+0x64], R11 ;  /* 0x0000640b01007387 */ /* 0x0003e20000100800 */
[----:B------:R-:W-:-:S02]  /*3620*/  CS2R R38, SRZ ;  /* 0x0000000000267805 */ /* 0x000fc4000001ff00 */
[----:B------:R-:W-:Y:S02]  /*3630*/  CS2R R40, SRZ ;  /* 0x0000000000287805 */ /* 0x000fe4000001ff00 */
[----:B------:R-:W-:Y:S01]  /*3640*/  CS2R R42, SRZ ;  /* 0x00000000002a7805 */ /* 0x000fe2000001ff00 */
[----:B------:R3:W-:Y:S01]  /*3650*/  STL [R1+0x6c], R5 ;  /* 0x00006c0501007387 */ /* 0x0007e20000100800 */
[----:B------:R-:W-:Y:S02]  /*3660*/  CS2R R44, SRZ ;  /* 0x00000000002c7805 */ /* 0x000fe4000001ff00 */
[----:B0-----:R-:W-:Y:S02]  /*3670*/  IADD3 R3, P4, R28, R9, RZ ;  /* 0x000000091c037210 */ /* 0x001fe40007f9e0ff */
[----:B------:R-:W-:Y:S02]  /*3680*/  CS2R R46, SRZ ;  /* 0x00000000002e7805 */ /* 0x000fe4000001ff00 */
[----:B------:R-:W-:-:S02]  /*3690*/  CS2R R48, SRZ ;  /* 0x0000000000307805 */ /* 0x000fc4000001ff00 */
[----:B------:R-:W-:Y:S02]  /*36a0*/  CS2R R50, SRZ ;  /* 0x0000000000327805 */ /* 0x000fe4000001ff00 */
[-C--:B-1----:R-:W-:Y:S01]  /*36b0*/  LEA.HI.X.SX32 R11, R24, R7.reuse, 0x1, P2 ;  /* 0x00000007180b7211 */ /* 0x082fe200010f0eff */
[----:B------:R0:W-:Y:S01]  /*36c0*/  STL [R1+0x74], R3 ;  /* 0x0000740301007387 */ /* 0x0001e20000100800 */
[----:B------:R-:W-:Y:S02]  /*36d0*/  CS2R R52, SRZ ;  /* 0x0000000000347805 */ /* 0x000fe4000001ff00 */
[----:B------:R-:W-:Y:S02]  /*36e0*/  CS2R R54, SRZ ;  /* 0x0000000000367805 */ /* 0x000fe4000001ff00 */
[----:B---3--:R-:W-:Y:S01]  /*36f0*/  LEA.HI.X.SX32 R5, R26, R7, 0x1, P3 ;  /* 0x000000071a057211 */ /* 0x008fe200018f0eff */
[----:B------:R1:W-:Y:S01]  /*3700*/  STL [R1+0x60], R11 ;  /* 0x0000600b01007387 */ /* 0x0003e20000100800 */
[----:B------:R-:W-:-:S02]  /*3710*/  CS2R R26, SRZ ;  /* 0x00000000001a7805 */ /* 0x000fc4000001ff00 */
[----:B------:R-:W-:Y:S02]  /*3720*/  CS2R R56, SRZ ;  /* 0x0000000000387805 */ /* 0x000fe4000001ff00 */
[----:B------:R-:W-:Y:S01]  /*3730*/  CS2R R58, SRZ ;  /* 0x00000000003a7805 */ /* 0x000fe2000001ff00 */
[----:B------:R3:W-:Y:S01]  /*3740*/  STL [R1+0x68], R5 ;  /* 0x0000680501007387 */ /* 0x0007e20000100800 */
[----:B------:R-:W-:Y:S02]  /*3750*/  CS2R R60, SRZ ;  /* 0x00000000003c7805 */ /* 0x000fe4000001ff00 */
[----:B0-----:R-:W-:Y:S02]  /*3760*/  LEA.HI.X.SX32 R3, R28, R7, 0x1, P4 ;  /* 0x000000071c037211 */ /* 0x001fe400020f0eff */
[----:B------:R-:W-:Y:S02]  /*3770*/  CS2R R28, SRZ ;  /* 0x00000000001c7805 */ /* 0x000fe4000001ff00 */
[----:B------:R-:W-:-:S02]  /*3780*/  CS2R R62, SRZ ;  /* 0x00000000003e7805 */ /* 0x000fc4000001ff00 */
[----:B------:R-:W-:Y:S02]  /*3790*/  CS2R R64, SRZ ;  /* 0x0000000000407805 */ /* 0x000fe4000001ff00 */
[-C--:B-1----:R-:W-:Y:S01]  /*37a0*/  IADD3 R11, P2, R4, R9.reuse, RZ ;  /* 0x00000009040b7210 */ /* 0x082fe20007f5e0ff */
[----:B------:R0:W-:Y:S01]  /*37b0*/  STL [R1+0x70], R3 ;  /* 0x0000700301007387 */ /* 0x0001e20000100800 */
[----:B------:R-:W-:Y:S01]  /*37c0*/  CS2R R66, SRZ ;  /* 0x0000000000427805 */ /* 0x000fe2000001ff00 */
[----:B------:R-:W-:Y:S01]  /*37d0*/  UIADD3.64 UR30, UR8, -UR10, URZ ;  /* 0x8000000a081e7297 */ /* 0x000fe2000fffe03f */
[----:B---3--:R-:W-:Y:S01]  /*37e0*/  IADD3 R5, P3, R30, R9, RZ ;  /* 0x000000091e057210 */ /* 0x008fe20007f7e0ff */
[----:B------:R-:W-:Y:S01]  /*37f0*/  STL [R1+0x7c], R11 ;  /* 0x00007c0b01007387 */ /* 0x000fe20000100800 */
[----:B------:R-:W-:Y:S02]  /*3800*/  LEA.HI.X.SX32 R4, R4, R7, 0x1, P2 ;  /* 0x0000000704047211 */ /* 0x000fe400010f0eff */
[----:B------:R-:W-:-:S02]  /*3810*/  CS2R R68, SRZ ;  /* 0x0000000000447805 */ /* 0x000fc4000001ff00 */
[----:B------:R-:W-:Y:S01]  /*3820*/  CS2R R70, SRZ ;  /* 0x0000000000467805 */ /* 0x000fe2000001ff00 */
[----:B------:R1:W-:Y:S01]  /*3830*/  STL [R1+0x84], R5 ;  /* 0x0000840501007387 */ /* 0x0003e20000100800 */
[----:B------:R-:W-:Y:S02]  /*3840*/  CS2R R72, SRZ ;  /* 0x0000000000487805 */ /* 0x000fe4000001ff00 */
[----:B0-----:R-:W-:Y:S02]  /*3850*/  IADD3 R3, P4, R6, R9, RZ ;  /* 0x0000000906037210 */ /* 0x001fe40007f9e0ff */
[----:B------:R-:W-:Y:S02]  /*3860*/  CS2R R74, SRZ ;  /* 0x00000000004a7805 */ /* 0x000fe4000001ff00 */
[----:B------:R-:W-:Y:S02]  /*3870*/  CS2R R76, SRZ ;  /* 0x00000000004c7805 */ /* 0x000fe4000001ff00 */
[----:B------:R-:W-:-:S02]  /*3880*/  CS2R R78, SRZ ;  /* 0x00000000004e7805 */ /* 0x000fc4000001ff00 */
[----:B------:R-:W-:Y:S01]  /*3890*/  CS2R R80, SRZ ;  /* 0x0000000000507805 */ /* 0x000fe2000001ff00 */
[----:B------:R0:W-:Y:S01]  /*38a0*/  STL [R1+0x8c], R3 ;  /* 0x00008c0301007387 */ /* 0x0001e20000100800 */
[----:B------:R-:W-:Y:S02]  /*38b0*/  CS2R R82, SRZ ;  /* 0x0000000000527805 */ /* 0x000fe4000001ff00 */
[----:B------:R-:W-:Y:S02]  /*38c0*/  CS2R R84, SRZ ;  /* 0x0000000000547805 */ /* 0x000fe4000001ff00 */
[-C--:B-1----:R-:W-:Y:S01]  /*38d0*/  LEA.HI.X.SX32 R5, R30, R7.reuse, 0x1, P3 ;  /* 0x000000071e057211 */ /* 0x082fe200018f0eff */
[----:B------:R1:W-:Y:S01]  /*38e0*/  STL [R1+0x78], R4 ;  /* 0x0000780401007387 */ /* 0x0003e20000100800 */
[----:B------:R-:W-:Y:S02]  /*38f0*/  CS2R R30, SRZ ;  /* 0x00000000001e7805 */ /* 0x000fe4000001ff00 */
[----:B------:R-:W-:Y:S01]  /*3900*/  CS2R R86, SRZ ;  /* 0x0000000000567805 */ /* 0x000fe2000001ff00 */
[----:B------:R-:W-:Y:S01]  /*3910*/  UMOV UR10, UR12 ;  /* 0x0000000c000a7c82 */ /* 0x000fe20008000000 */
[----:B------:R3:W-:Y:S01]  /*3920*/  STL [R1+0x80], R5 ;  /* 0x0000800501007387 */ /* 0x0007e20000100800 */
[----:B------:R-:W-:Y:S01]  /*3930*/  UMOV UR11, UR13 ;  /* 0x0000000d000b7c82 */ /* 0x000fe20008000000 */
[----:B0-----:R-:W-:Y:S01]  /*3940*/  LEA.HI.X.SX32 R3, R6, R7, 0x1, P4 ;  /* 0x0000000706037211 */ /* 0x001fe200020f0eff */
[----:B------:R-:W-:Y:S01]  /*3950*/  UMOV UR6, URZ ;  /* 0x0000003f00067c82 */ /* 0x000fe20008000000 */
[C---:B------:R-:W-:Y:S01]  /*3960*/  IADD3 R6, P2, R8.reuse, R9, RZ ;  /* 0x0000000908067210 */ /* 0x040fe20007f5e0ff */
[----:B------:R-:W-:Y:S01]  /*3970*/  UMOV UR4, URZ ;  /* 0x0000003f00047c82 */ /* 0x000fe20008000000 */
[----:B-1----:R-:W-:Y:S01]  /*3980*/  IMAD R4, R217, 0x2, R20 ;  /* 0x00000002d9047824 */ /* 0x002fe200078e0214 */
[----:B------:R0:W-:Y:S01]  /*3990*/  STL [R1+0x88], R3 ;  /* 0x0000880301007387 */ /* 0x0001e20000100800 */
[----:B------:R-:W-:Y:S01]  /*39a0*/  LEA.HI.X.SX32 R8, R8, R7, 0x1, P2 ;  /* 0x0000000708087211 */ /* 0x000fe200010f0eff */
[----:B------:R-:W-:Y:S01]  /*39b0*/  UMOV UR5, URZ ;  /* 0x0000003f00057c82 */ /* 0x000fe20008000000 */
[----:B---3--:R-:W-:Y:S01]  /*39c0*/  IADD3 R5, P3, R10, R9, RZ ;  /* 0x000000090a057210 */ /* 0x008fe20007f7e0ff */
[----:B------:R1:W-:Y:S01]  /*39d0*/  STL [R1+0x94], R6 ;  /* 0x0000940601007387 */ /* 0x0003e20000100800 */
[----:B------:R-:W-:-:S02]  /*39e0*/  UIADD3.64 UR26, UR10, 0x2, URZ ;  /* 0x000000020a1a7897 */ /* 0x000fc4000fffe03f */
[----:B------:R-:W-:Y:S01]  /*39f0*/  UIADD3.64 UR22, UR10, 0x4, URZ ;  /* 0x000000040a167897 */ /* 0x000fe2000fffe03f */
[----:B------:R3:W-:Y:S01]  /*3a00*/  STL [R1+0x9c], R5 ;  /* 0x00009c0501007387 */ /* 0x0007e20000100800 */
[----:B------:R-:W-:Y:S01]  /*3a10*/  ULDC UR16, c[0x0][0x238] ;  /* 0x00008e0000107ab9 */ /* 0x000fe20000000800 */
[----:B0-----:R-:W-:Y:S01]  /*3a20*/  IADD3 R3, P4, R12, R9, RZ ;  /* 0x000000090c037210 */ /* 0x001fe20007f9e0ff */
[----:B------:R-:W-:Y:S01]  /*3a30*/  UMOV UR14, UR8 ;  /* 0x00000008000e7c82 */ /* 0x000fe20008000000 */
[----:B------:R-:W-:Y:S01]  /*3a40*/  UMOV UR15, 0x40000040 ;  /* 0x40000040000f7882 */ /* 0x000fe20000000000 */
[----:B------:R-:W-:Y:S01]  /*3a50*/  UMOV UR34, UR8 ;  /* 0x0000000800227c82 */ /* 0x000fe20008000000 */
[----:B-1----:R-:W-:Y:S01]  /*3a60*/  IMAD R6, R217, 0x2, R4 ;  /* 0x00000002d9067824 */ /* 0x002fe200078e0204 */
[----:B------:R0:W-:Y:S01]  /*3a70*/  STL [R1+0xa4], R3 ;  /* 0x0000a40301007387 */ /* 0x0001e20000100800 */
[----:B------:R-:W-:Y:S01]  /*3a80*/  UMOV UR35, 0x80000020 ;  /* 0x8000002000237882 */ /* 0x000fe20000000000 */
[----:B---3--:R-:W-:-:S02]  /*3a90*/  LEA.HI.X.SX32 R5, R10, R7, 0x1, P3 ;  /* 0x000000070a057211 */ /* 0x008fc400018f0eff */
[----:B------:R1:W-:Y:S01]  /*3aa0*/  STL [R1+0x90], R8 ;  /* 0x0000900801007387 */ /* 0x0003e20000100800 */
[----:B------:R-:W-:-:S03]  /*3ab0*/  IADD3 R10, P2, R14, R9, RZ ;  /* 0x000000090e0a7210 */ /* 0x000fc60007f5e0ff */
[----:B------:R3:W-:Y:S01]  /*3ac0*/  STL [R1+0x98], R5 ;  /* 0x0000980501007387 */ /* 0x0007e20000100800 */
[-C--:B------:R-:W-:Y:S02]  /*3ad0*/  LEA.HI.X.SX32 R11, R14, R7.reuse, 0x1, P2 ;  /* 0x000000070e0b7211 */ /* 0x080fe400010f0eff */
[----:B0-----:R-:W-:Y:S01]  /*3ae0*/  LEA.HI.X.SX32 R3, R12, R7, 0x1, P4 ;  /* 0x000000070c037211 */ /* 0x001fe200020f0eff */
[----:B-1----:R-:W-:-:S04]  /*3af0*/  IMAD R8, R217, 0x2, R6 ;  /* 0x00000002d9087824 */ /* 0x002fc800078e0206 */
[----:B------:R0:W-:Y:S01]  /*3b00*/  STL [R1+0xa0], R3 ;  /* 0x0000a00301007387 */ /* 0x0001e20000100800 */
[----:B---3--:R-:W-:-:S03]  /*3b10*/  IADD3 R5, P3, R16, R9, RZ ;  /* 0x0000000910057210 */ /* 0x008fc60007f7e0ff */
[----:B------:R1:W-:Y:S04]  /*3b20*/  STL [R1+0xac], R10 ;  /* 0x0000ac0a01007387 */ /* 0x0003e80000100800 */
[----:B------:R3:W-:Y:S01]  /*3b30*/  STL [R1+0xb4], R5 ;  /* 0x0000b40501007387 */ /* 0x0007e20000100800 */
[----:B0-----:R-:W-:Y:S01]  /*3b40*/  IADD3 R3, P4, R18, R9, RZ ;  /* 0x0000000912037210 */ /* 0x001fe20007f9e0ff */
[----:B-1----:R-:W-:-:S04]  /*3b50*/  IMAD R10, R217, 0x2, R8 ;  /* 0x00000002d90a7824 */ /* 0x002fc800078e0208 */
[----:B------:R0:W-:Y:S01]  /*3b60*/  STL [R1+0xbc], R3 ;  /* 0x0000bc0301007387 */ /* 0x0001e20000100800 */
[----:B---3--:R-:W-:-:S03]  /*3b70*/  LEA.HI.X.SX32 R5, R16, R7, 0x1, P3 ;  /* 0x0000000710057211 */ /* 0x008fc600018f0eff */
[----:B------:R1:W-:Y:S01]  /*3b80*/  STL [R1+0xa8], R11 ;  /* 0x0000a80b01007387 */ /* 0x0003e20000100800 */
[----:B------:R-:W-:-:S03]  /*3b90*/  IMAD R12, R217, 0x2, R10 ;  /* 0x00000002d90c7824 */ /* 0x000fc600078e020a */
[----:B------:R3:W-:Y:S01]  /*3ba0*/  STL [R1+0xb0], R5 ;  /* 0x0000b00501007387 */ /* 0x0007e20000100800 */
[----:B------:R-:W-:Y:S01]  /*3bb0*/  IMAD R14, R217, 0x2, R12 ;  /* 0x00000002d90e7824 */ /* 0x000fe200078e020c */
[----:B0-----:R-:W-:Y:S02]  /*3bc0*/  LEA.HI.X.SX32 R3, R18, R7, 0x1, P4 ;  /* 0x0000000712037211 */ /* 0x001fe400020f0eff */
[----:B-1----:R-:W-:-:S03]  /*3bd0*/  IADD3 R11, P2, R20, R9, RZ ;  /* 0x00000009140b7210 */ /* 0x002fc60007f5e0ff */
[----:B------:R0:W-:Y:S01]  /*3be0*/  STL [R1+0xb8], R3 ;  /* 0x0000b80301007387 */ /* 0x0001e20000100800 */
[----:B---3--:R-:W-:-:S03]  /*3bf0*/  IADD3 R5, P3, R4, R9, RZ ;  /* 0x0000000904057210 */ /* 0x008fc60007f7e0ff */
[----:B------:R1:W-:Y:S04]  /*3c00*/  STL [R1+0xc4], R11 ;  /* 0x0000c40b01007387 */ /* 0x0003e80000100800 */
[----:B------:R3:W-:Y:S01]  /*3c10*/  STL [R1+0xcc], R5 ;  /* 0x0000cc0501007387 */ /* 0x0007e20000100800 */
[----:B0-----:R-:W-:Y:S02]  /*3c20*/  IADD3 R3, P4, R6, R9, RZ ;  /* 0x0000000906037210 */ /* 0x001fe40007f9e0ff */
[----:B-1----:R-:W-:-:S03]  /*3c30*/  LEA.HI.X.SX32 R11, R20, R7, 0x1, P2 ;  /* 0x00000007140b7211 */ /* 0x002fc600010f0eff */
[----:B------:R0:W-:Y:S01]  /*3c40*/  STL [R1+0xd4], R3 ;  /* 0x0000d40301007387 */ /* 0x0001e20000100800 */
[----:B---3--:R-:W-:-:S03]  /*3c50*/  LEA.HI.X.SX32 R5, R4, R7, 0x1, P3 ;  /* 0x0000000704057211 */ /* 0x008fc600018f0eff */
[----:B------:R-:W-:Y:S01]  /*3c60*/  STL [R1+0xc0], R11 ;  /* 0x0000c00b01007387 */ /* 0x000fe20000100800 */
[----:B------:R-:W-:-:S03]  /*3c70*/  IMAD R4, R217, 0x2, R14 ;  /* 0x00000002d9047824 */ /* 0x000fc600078e020e */
[----:B------:R1:W-:Y:S01]  /*3c80*/  STL [R1+0xc8], R5 ;  /* 0x0000c80501007387 */ /* 0x0003e20000100800 */
[----:B0-----:R-:W-:Y:S02]  /*3c90*/  LEA.HI.X.SX32 R3, R6, R7, 0x1, P4 ;  /* 0x0000000706037211 */ /* 0x001fe400020f0eff */
[----:B------:R-:W-:-:S03]  /*3ca0*/  IADD3 R6, P2, R8, R9, RZ ;  /* 0x0000000908067210 */ /* 0x000fc60007f5e0ff */
[----:B------:R0:W-:Y:S01]  /*3cb0*/  STL [R1+0xd0], R3 ;  /* 0x0000d00301007387 */ /* 0x0001e20000100800 */
[----:B-1----:R-:W-:-:S03]  /*3cc0*/  IADD3 R5, P4, R12, R9, RZ ;  /* 0x000000090c057210 */ /* 0x002fc60007f9e0ff */
[----:B------:R1:W-:Y:S01]  /*3cd0*/  STL [R1+0xdc], R6 ;  /* 0x0000dc0601007387 */ /* 0x0003e20000100800 */
[----:B0-----:R-:W-:Y:S01]  /*3ce0*/  IADD3 R3, P3, R10, R9, RZ ;  /* 0x000000090a037210 */ /* 0x001fe20007f7e0ff */
[----:B-1----:R-:W-:-:S04]  /*3cf0*/  IMAD R6, R217, 0x2, R4 ;  /* 0x00000002d9067824 */ /* 0x002fc800078e0204 */
[----:B------:R0:W-:Y:S04]  /*3d00*/  STL [R1+0xe4], R3 ;  /* 0x0000e40301007387 */ /* 0x0001e80000100800 */
[----:B------:R1:W-:Y:S01]  /*3d10*/  STL [R1+0xec], R5 ;  /* 0x0000ec0501007387 */ /* 0x0003e20000100800 */
[-C--:B0-----:R-:W-:Y:S02]  /*3d20*/  LEA.HI.X.SX32 R3, R8, R7.reuse, 0x1, P2 ;  /* 0x0000000708037211 */ /* 0x081fe400010f0eff */
[-C--:B------:R-:W-:Y:S02]  /*3d30*/  LEA.HI.X.SX32 R8, R12, R7.reuse, 0x1, P4 ;  /* 0x000000070c087211 */ /* 0x080fe400020f0eff */
[----:B-1----:R-:W-:Y:S01]  /*3d40*/  LEA.HI.X.SX32 R5, R10, R7, 0x1, P3 ;  /* 0x000000070a057211 */ /* 0x002fe200018f0eff */
[----:B------:R0:W-:Y:S01]  /*3d50*/  STL [R1+0xd8], R3 ;  /* 0x0000d80301007387 */ /* 0x0001e20000100800 */
[----:B------:R-:W-:-:S03]  /*3d60*/  IADD3 R10, P3, R4, R9, RZ ;  /* 0x00000009040a7210 */ /* 0x000fc60007f7e0ff */
[----:B------:R1:W-:Y:S04]  /*3d70*/  STL [R1+0xe0], R5 ;  /* 0x0000e00501007387 */ /* 0x0003e80000100800 */
[----:B------:R3:W-:Y:S01]  /*3d80*/  STL [R1+0xe8], R8 ;  /* 0x0000e80801007387 */ /* 0x0007e20000100800 */
[----:B0-----:R-:W-:Y:S01]  /*3d90*/  IMAD R3, R217, 0x2, R6 ;  /* 0x00000002d9037824 */ /* 0x001fe200078e0206 */
[-C--:B-1----:R-:W-:Y:S02]  /*3da0*/  IADD3 R5, P2, R14, R9.reuse, RZ ;  /* 0x000000090e057210 */ /* 0x082fe40007f5e0ff */
[----:B---3--:R-:W-:-:S03]  /*3db0*/  IADD3 R8, P4, R6, R9, RZ ;  /* 0x0000000906087210 */ /* 0x008fc60007f9e0ff */
[----:B------:R0:W-:Y:S04]  /*3dc0*/  STL [R1+0xf4], R5 ;  /* 0x0000f40501007387 */ /* 0x0001e80000100800 */
[----:B------:R2:W-:Y:S04]  /*3dd0*/  STL [R1+0xfc], R10 ;  /* 0x0000fc0a01007387 */ /* 0x0005e80000100800 */
[----:B------:R1:W-:Y:S01]  /*3de0*/  STL [R1+0x104], R8 ;  /* 0x0001040801007387 */ /* 0x0003e20000100800 */
[----:B0-----:R-:W-:Y:S02]  /*3df0*/  IADD3 R5, P5, R3, R9, RZ ;  /* 0x0000000903057210 */ /* 0x001fe40007fbe0ff */
[----:B------:R-:W-:Y:S01]  /*3e00*/  LEA.HI.X.SX32 R9, R14, R7, 0x1, P2 ;  /* 0x000000070e097211 */ /* 0x000fe200010f0eff */
[----:B--2---:R-:W-:-:S02]  /*3e10*/  IMAD R10, R0, R25, RZ ;  /* 0x00000019000a7224 */ /* 0x004fc400078e02ff */
[----:B------:R0:W-:Y:S01]  /*3e20*/  STL [R1+0x10c], R5 ;  /* 0x00010c0501007387 */ /* 0x0001e20000100800 */
[----:B------:R-:W-:Y:S02]  /*3e30*/  LEA.HI R0, R250, 0x2c, RZ, 0x1a ;  /* 0x0000002cfa007811 */ /* 0x000fe400078fd0ff */
[-C--:B-1----:R-:W-:Y:S01]  /*3e40*/  LEA.HI.X.SX32 R8, R4, R7.reuse, 0x1, P3 ;  /* 0x0000000704087211 */ /* 0x082fe200018f0eff */
[----:B------:R1:W-:Y:S01]  /*3e50*/  STL [R1+0xf0], R9 ;  /* 0x0000f00901007387 */ /* 0x0003e20000100800 */
[----:B------:R-:W-:Y:S01]  /*3e60*/  LEA.HI.X.SX32 R4, R3, R7, 0x1, P5 ;  /* 0x0000000703047211 */ /* 0x000fe200028f0eff */
[----:B------:R-:W-:Y:S01]  /*3e70*/  IMAD R14, R0, R25, RZ ;  /* 0x00000019000e7224 */ /* 0x000fe200078e02ff */
[----:B------:R-:W-:Y:S01]  /*3e80*/  LEA.HI R3, R250, 0xc, RZ, 0x1a ;  /* 0x0000000cfa037811 */ /* 0x000fe200078fd0ff */
[----:B------:R2:W-:Y:S01]  /*3e90*/  STL [R1+0xf8], R8 ;  /* 0x0000f80801007387 */ /* 0x0005e20000100800 */
[----:B------:R-:W-:Y:S01]  /*3ea0*/  IMAD R11, R25, 0x4, R10 ;  /* 0x00000004190b7824 */ /* 0x000fe200078e020a */
[----:B0-----:R-:W-:-:S02]  /*3eb0*/  LEA.HI.X.SX32 R5, R6, R7, 0x1, P4 ;  /* 0x0000000706057211 */ /* 0x001fc400020f0eff */
[C---:B------:R-:W-:Y:S01]  /*3ec0*/  LEA.HI R6, R250.reuse, 0x4c, RZ, 0x1a ;  /* 0x0000004cfa067811 */ /* 0x040fe200078fd0ff */
[-C--:B------:R-:W-:Y:S01]  /*3ed0*/  IMAD R12, R3, R25.reuse, RZ ;  /* 0x00000019030c7224 */ /* 0x080fe200078e02ff */
[C---:B------:R-:W-:Y:S01]  /*3ee0*/  LEA.HI R7, R250.reuse, 0x5c, RZ, 0x1a ;  /* 0x0000005cfa077811 */ /* 0x040fe200078fd0ff */
[----:B------:R0:W-:Y:S01]  /*3ef0*/  STL [R1+0x100], R5 ;  /* 0x0001000501007387 */ /* 0x0001e20000100800 */
[----:B-1----:R-:W-:Y:S01]  /*3f00*/  LEA.HI R9, R250, 0x7c, RZ, 0x1a ;  /* 0x0000007cfa097811 */ /* 0x002fe200078fd0ff */
[----:B------:R-:W-:Y:S01]  /*3f10*/  IMAD R16, R6, R25, RZ ;  /* 0x0000001906107224 */ /* 0x000fe200078e02ff */
[----:B------:R-:W-:Y:S01]  /*3f20*/  IADD3 R6, P0, R10, R21, RZ ;  /* 0x000000150a067210 */ /* 0x000fe20007f1e0ff */
[----:B------:R1:W-:Y:S01]  /*3f30*/  STL [R1+0x108], R4 ;  /* 0x0001080401007387 */ /* 0x0003e20000100800 */
[----:B------:R-:W-:Y:S01]  /*3f40*/  IMAD R17, R7, R25, RZ ;  /* 0x0000001907117224 */ /* 0x000fe200078e02ff */
[----:B------:R-:W-:Y:S01]  /*3f50*/  IADD3 R7, P6, R12, R21, RZ ;  /* 0x000000150c077210 */ /* 0x000fe20007fde0ff */
[----:B------:R-:W-:Y:S01]  /*3f60*/  IMAD R19, R9, R25, RZ ;  /* 0x0000001909137224 */ /* 0x000fe200078e02ff */
[C---:B--2---:R-:W-:Y:S01]  /*3f70*/  LEA.HI R8, R250.reuse, 0x6c, RZ, 0x1a ;  /* 0x0000006cfa087811 */ /* 0x044fe200078fd0ff */
[----:B------:R-:W-:Y:S01]  /*3f80*/  STL [R1+0x114], R6 ;  /* 0x0001140601007387 */ /* 0x000fe20000100800 */
[----:B0-----:R-:W-:Y:S01]  /*3f90*/  LEA.HI R5, R250, 0x3c, RZ, 0x1a ;  /* 0x0000003cfa057811 */ /* 0x001fe200078fd0ff */
[----:B------:R-:W-:Y:S01]  /*3fa0*/  IMAD R3, R25, 0x4, R11 ;  /* 0x0000000419037824 */ /* 0x000fe200078e020b */
[----:B------:R-:W-:Y:S01]  /*3fb0*/  LEA.HI.X.SX32 R9, R10, R23, 0x1, P0 ;  /* 0x000000170a097211 */ /* 0x000fe200000f0eff */
[----:B------:R0:W-:Y:S01]  /*3fc0*/  STL [R1+0x12c], R7 ;  /* 0x00012c0701007387 */ /* 0x0001e20000100800 */
[----:B-1----:R-:W-:Y:S01]  /*3fd0*/  LEA.HI R4, R250, 0x1c, RZ, 0x1a ;  /* 0x0000001cfa047811 */ /* 0x002fe200078fd0ff */
[----:B------:R-:W-:-:S02]  /*3fe0*/  IMAD R15, R5, R25, RZ ;  /* 0x00000019050f7224 */ /* 0x000fc400078e02ff */
[-C--:B------:R-:W-:Y:S02]  /*3ff0*/  IMAD R18, R8, R25.reuse, RZ ;  /* 0x0000001908127224 */ /* 0x080fe400078e02ff */
[----:B------:R-:W-:Y:S01]  /*4000*/  IMAD R13, R4, R25, RZ ;  /* 0x00000019040d7224 */ /* 0x000fe200078e02ff */
[-C--:B------:R-:W-:Y:S01]  /*4010*/  IADD3 R8, P3, R15, R21.reuse, RZ ;  /* 0x000000150f087210 */ /* 0x080fe20007f7e0ff */
[----:B------:R-:W-:Y:S01]  /*4020*/  IMAD R0, R25, 0x8, R3 ;  /* 0x0000000819007824 */ /* 0x000fe200078e0203 */
[-C--:B0-----:R-:W-:Y:S02]  /*4030*/  IADD3 R7, P4, R14, R21.reuse, RZ ;  /* 0x000000150e077210 */ /* 0x081fe40007f9e0ff */
[----:B------:R-:W-:Y:S01]  /*4040*/  IADD3 R6, P5, R13, R21, RZ ;  /* 0x000000150d067210 */ /* 0x000fe20007fbe0ff */
[----:B------:R-:W-:-:S04]  /*4050*/  IMAD R4, R25, 0x4, R0 ;  /* 0x0000000419047824 */ /* 0x000fc800078e0200 */
[----:B------:R0:W-:Y:S01]  /*4060*/  STL [R1+0x14c], R6 ;  /* 0x00014c0601007387 */ /* 0x0001e20000100800 */
[----:B------:R-:W-:-:S03]  /*4070*/  IMAD R5, R25, 0x4, R4 ;  /* 0x0000000419057824 */ /* 0x000fc600078e0204 */
[----:B------:R1:W-:Y:S04]  /*4080*/  STL [R1+0x16c], R7 ;  /* 0x00016c0701007387 */ /* 0x0003e80000100800 */
[----:B------:R2:W-:Y:S01]  /*4090*/  STL [R1+0x18c], R8 ;  /* 0x00018c0801007387 */ /* 0x0005e20000100800 */
[----:B0-----:R-:W-:Y:S01]  /*40a0*/  IMAD R6, R25, 0x8, R5 ;  /* 0x0000000819067824 */ /* 0x001fe200078e0205 */
[-C--:B-1----:R-:W-:Y:S02]  /*40b0*/  IADD3 R7, P2, R16, R21.reuse, RZ ;  /* 0x0000001510077210 */ /* 0x082fe40007f5e0ff */
[----:B--2---:R-:W-:-:S03]  /*40c0*/  IADD3 R8, P1, R17, R21, RZ ;  /* 0x0000001511087210 */ /* 0x004fc60007f3e0ff */
[----:B------:R0:W-:Y:S04]  /*40d0*/  STL [R1+0x1ac], R7 ;  /* 0x0001ac0701007387 */ /* 0x0001e80000100800 */
[----:B------:R1:W-:Y:S04]  /*40e0*/  STL [R1+0x1cc], R8 ;  /* 0x0001cc0801007387 */ /* 0x0003e80000100800 */
[----:B------:R2:W-:Y:S01]  /*40f0*/  STL [R1+0x110], R9 ;  /* 0x0001100901007387 */ /* 0x0005e20000100800 */
[----:B0-----:R-:W-:Y:S01]  /*4100*/  IMAD R7, R25, 0x4, R6 ;  /* 0x0000000419077824 */ /* 0x001fe200078e0206 */
[----:B-1----:R-:W-:-:S02]  /*4110*/  IADD3 R8, P0, R18, R21, RZ ;  /* 0x0000001512087210 */ /* 0x002fc40007f1e0ff */
[----:B--2---:R-:W-:-:S03]  /*4120*/  LEA.HI.X.SX32 R9, R12, R23, 0x1, P6 ;  /* 0x000000170c097211 */ /* 0x004fc600030f0eff */
[----:B------:R0:W-:Y:S01]  /*4130*/  STL [R1+0x1ec], R8 ;  /* 0x0001ec0801007387 */ /* 0x0001e20000100800 */
[----:B------:R-:W-:Y:S02]  /*4140*/  IADD3 R10, P6, R19, R21, RZ ;  /* 0x00000015130a7210 */ /* 0x000fe40007fde0ff */
[-C--:B------:R-:W-:Y:S01]  /*4150*/  LEA.HI.X.SX32 R12, R15, R23.reuse, 0x1, P3 ;  /* 0x000000170f0c7211 */ /* 0x080fe200018f0eff */
[----:B------:R1:W-:Y:S04]  /*4160*/  STL [R1+0x128], R9 ;  /* 0x0001280901007387 */ /* 0x0003e80000100800 */
[----:B------:R2:W-:Y:S01]  /*4170*/  STL [R1+0x20c], R10 ;  /* 0x00020c0a01007387 */ /* 0x0005e20000100800 */
[----:B0-----:R-:W-:Y:S01]  /*4180*/  IMAD R8, R25, 0x4, R7 ;  /* 0x0000000419087824 */ /* 0x001fe200078e0207 */
[----:B-1----:R-:W-:-:S02]  /*4190*/  LEA.HI.X.SX32 R9, R13, R23, 0x1, P5 ;  /* 0x000000170d097211 */ /* 0x002fc400028f0eff */
[-C--:B------:R-:W-:Y:S02]  /*41a0*/  LEA.HI.X.SX32 R13, R17, R23.reuse, 0x1, P1 ;  /* 0x00000017110d7211 */ /* 0x080fe400008f0eff */
[-C--:B--2---:R-:W-:Y:S01]  /*41b0*/  LEA.HI.X.SX32 R10, R14, R23.reuse, 0x1, P4 ;  /* 0x000000170e0a7211 */ /* 0x084fe200020f0eff */
[----:B------:R0:W-:Y:S01]  /*41c0*/  STL [R1+0x148], R9 ;  /* 0x0001480901007387 */ /* 0x0001e20000100800 */
[----:B------:R-:W-:-:S03]  /*41d0*/  LEA.HI.X.SX32 R14, R18, R23, 0x1, P0 ;  /* 0x00000017120e7211 */ /* 0x000fc600000f0eff */
[----:B------:R1:W-:Y:S04]  /*41e0*/  STL [R1+0x168], R10 ;  /* 0x0001680a01007387 */ /* 0x0003e80000100800 */
[----:B------:R2:W-:Y:S01]  /*41f0*/  STL [R1+0x188], R12 ;  /* 0x0001880c01007387 */ /* 0x0005e20000100800 */
[----:B0-----:R-:W-:Y:S01]  /*4200*/  IMAD R9, R25, 0x8, R8 ;  /* 0x0000000819097824 */ /* 0x001fe200078e0208 */
[----:B-1----:R-:W-:Y:S02]  /*4210*/  LEA.HI.X.SX32 R10, R16, R23, 0x1, P2 ;  /* 0x00000017100a7211 */ /* 0x002fe400010f0eff */
[----:B--2---:R-:W-:-:S03]  /*4220*/  IADD3 R12, P1, R11, R21, RZ ;  /* 0x000000150b0c7210 */ /* 0x004fc60007f3e0ff */
[----:B------:R0:W-:Y:S04]  /*4230*/  STL [R1+0x1a8], R10 ;  /* 0x0001a80a01007387 */ /* 0x0001e80000100800 */
[----:B------:R1:W-:Y:S04]  /*4240*/  STL [R1+0x1c8], R13 ;  /* 0x0001c80d01007387 */ /* 0x0003e80000100800 */
[----:B------:R2:W-:Y:S01]  /*4250*/  STL [R1+0x11c], R12 ;  /* 0x00011c0c01007387 */ /* 0x0005e20000100800 */
[----:B0-----:R-:W-:-:S03]  /*4260*/  IMAD R10, R25, 0x4, R9 ;  /* 0x00000004190a7824 */ /* 0x001fc600078e0209 */
[----:B------:R0:W-:Y:S01]  /*4270*/  STL [R1+0x1e8], R14 ;  /* 0x0001e80e01007387 */ /* 0x0001e20000100800 */
[-C--:B-1----:R-:W-:Y:S01]  /*4280*/  LEA.HI.X.SX32 R13, R11, R23.reuse, 0x1, P1 ;  /* 0x000000170b0d7211 */ /* 0x082fe200008f0eff */
[----:B------:R-:W-:Y:S01]  /*4290*/  IMAD R11, R25, 0x4, R10 ;  /* 0x00000004190b7824 */ /* 0x000fe200078e020a */
[----:B--2---:R-:W-:Y:S02]  /*42a0*/  LEA.HI.X.SX32 R12, R19, R23, 0x1, P6 ;  /* 0x00000017130c7211 */ /* 0x004fe400030f0eff */
[----:B0-----:R-:W-:-:S03]  /*42b0*/  IADD3 R14, P2, R4, R21, RZ ;  /* 0x00000015040e7210 */ /* 0x001fc60007f5e0ff */
[----:B------:R0:W-:Y:S01]  /*42c0*/  STL [R1+0x208], R12 ;  /* 0x0002080c01007387 */ /* 0x0001e20000100800 */
[----:B------:R-:W-:-:S03]  /*42d0*/  LEA.HI.X.SX32 R4, R4, R23, 0x1, P2 ;  /* 0x0000001704047211 */ /* 0x000fc600010f0eff */
[----:B------:R1:W-:Y:S01]  /*42e0*/  STL [R1+0x118], R13 ;  /* 0x0001180d01007387 */ /* 0x0003e20000100800 */
[-C--:B0-----:R-:W-:Y:S02]  /*42f0*/  IADD3 R12, P0, R3, R21.reuse, RZ ;  /* 0x00000015030c7210 */ /* 0x081fe40007f1e0ff */
[----:B-1----:R-:W-:-:S03]  /*4300*/  IADD3 R13, P1, R0, R21, RZ ;  /* 0x00000015000d7210 */ /* 0x002fc60007f3e0ff */
[----:B------:R0:W-:Y:S04]  /*4310*/  STL [R1+0x124], R12 ;  /* 0x0001240c01007387 */ /* 0x0001e80000100800 */
[----:B------:R1:W-:Y:S04]  /*4320*/  STL [R1+0x134], R13 ;  /* 0x0001340d01007387 */ /* 0x0003e80000100800 */
[----:B------:R-:W-:Y:S01]  /*4330*/  STL [R1+0x13c], R14 ;  /* 0x00013c0e01007387 */ /* 0x000fe20000100800 */
[----:B0-----:R-:W-:Y:S01]  /*4340*/  IMAD R12, R25, 0x8, R11 ;  /* 0x00000008190c7824 */ /* 0x001fe200078e020b */
[----:B-1----:R-:W-:-:S02]  /*4350*/  LEA.HI.X.SX32 R13, R3, R23, 0x1, P0 ;  /* 0x00000017030d7211 */ /* 0x002fc400000f0eff */
[----:B------:R-:W-:Y:S01]  /*4360*/  LEA.HI.X.SX32 R3, R0, R23, 0x1, P1 ;  /* 0x0000001700037211 */ /* 0x000fe200008f0eff */
[----:B------:R-:W-:Y:S02]  /*4370*/  IMAD R0, R25, 0x4, R12 ;  /* 0x0000000419007824 */ /* 0x000fe400078e020c */
[----:B------:R0:W-:Y:S04]  /*4380*/  STL [R1+0x120], R13 ;  /* 0x0001200d01007387 */ /* 0x0001e80000100800 */
[----:B------:R1:W-:Y:S04]  /*4390*/  STL [R1+0x130], R3 ;  /* 0x0001300301007387 */ /* 0x0003e80000100800 */
[----:B------:R2:W-:Y:S01]  /*43a0*/  STL [R1+0x138], R4 ;  /* 0x0001380401007387 */ /* 0x0005e20000100800 */
[----:B0-----:R-:W-:-:S02]  /*43b0*/  IADD3 R13, P2, R7, R21, RZ ;  /* 0x00000015070d7210 */ /* 0x001fc40007f5e0ff */
[-C--:B-1----:R-:W-:Y:S02]  /*43c0*/  IADD3 R3, P0, R5, R21.reuse, RZ ;  /* 0x0000001505037210 */ /* 0x082fe40007f1e0ff */
[----:B--2---:R-:W-:-:S03]  /*43d0*/  IADD3 R4, P1, R6, R21, RZ ;  /* 0x0000001506047210 */ /* 0x004fc60007f3e0ff */
[----:B------:R0:W-:Y:S04]  /*43e0*/  STL [R1+0x144], R3 ;  /* 0x0001440301007387 */ /* 0x0001e80000100800 */
[----:B------:R1:W-:Y:S04]  /*43f0*/  STL [R1+0x154], R4 ;  /* 0x0001540401007387 */ /* 0x0003e80000100800 */
[----:B------:R-:W-:Y:S01]  /*4400*/  STL [R1+0x15c], R13 ;  /* 0x00015c0d01007387 */ /* 0x000fe20000100800 */
[----:B0-----:R-:W-:Y:S01]  /*4410*/  IMAD R3, R25, 0x4, R0 ;  /* 0x0000000419037824 */ /* 0x001fe200078e0200 */
[----:B-1----:R-:W-:-:S02]  /*4420*/  LEA.HI.X.SX32 R4, R5, R23, 0x1, P0 ;  /* 0x0000001705047211 */ /* 0x002fc400000f0eff */
[-C--:B------:R-:W-:Y:S02]  /*4430*/  LEA.HI.X.SX32 R5, R6, R23.reuse, 0x1, P1 ;  /* 0x0000001706057211 */ /* 0x080fe400008f0eff */
[----:B------:R-:W-:Y:S01]  /*4440*/  LEA.HI.X.SX32 R6, R7, R23, 0x1, P2 ;  /* 0x0000001707067211 */ /* 0x000fe200010f0eff */
[----:B------:R0:W-:Y:S01]  /*4450*/  STL [R1+0x140], R4 ;  /* 0x0001400401007387 */ /* 0x0001e20000100800 */
[----:B------:R-:W-:-:S03]  /*4460*/  IADD3 R7, P2, R10, R21, RZ ;  /* 0x000000150a077210 */ /* 0x000fc60007f5e0ff */
        /* <DEDUP_REMOVED lines=9> */
[----:B-1----:R-:W-:-:S02]  /*4500*/  LEA.HI.X.SX32 R6, R8, R23, 0x1, P0 ;  /* 0x0000001708067211 */ /* 0x002fc400000f0eff */
[-C--:B------:R-:W-:Y:S02]  /*4510*/  LEA.HI.X.SX32 R8, R10, R23.reuse, 0x1, P2 ;  /* 0x000000170a087211 */ /* 0x080fe400010f0eff */
[----:B--2---:R-:W-:Y:S01]  /*4520*/  LEA.HI.X.SX32 R7, R9, R23, 0x1, P1 ;  /* 0x0000001709077211 */ /* 0x004fe200008f0eff */
[----:B------:R0:W-:Y:S01]  /*4530*/  STL [R1+0x160], R6 ;  /* 0x0001600601007387 */ /* 0x0001e20000100800 */
[----:B------:R-:W-:-:S03]  /*4540*/  IADD3 R9, P1, R12, R21, RZ ;  /* 0x000000150c097210 */ /* 0x000fc60007f3e0ff */
[----:B------:R1:W-:Y:S04]  /*4550*/  STL [R1+0x170], R7 ;  /* 0x0001700701007387 */ /* 0x0003e80000100800 */
[----:B------:R2:W-:Y:S01]  /*4560*/  STL [R1+0x178], R8 ;  /* 0x0001780801007387 */ /* 0x0005e20000100800 */
[----:B0-----:R-:W-:Y:S01]  /*4570*/  IMAD R6, R25, 0x4, R5 ;  /* 0x0000000419067824 */ /* 0x001fe200078e0205 */
[-C--:B-1----:R-:W-:Y:S02]  /*4580*/  IADD3 R7, P0, R11, R21.reuse, RZ ;  /* 0x000000150b077210 */ /* 0x082fe40007f1e0ff */
[----:B--2---:R-:W-:-:S03]  /*4590*/  IADD3 R8, P2, R0, R21, RZ ;  /* 0x0000001500087210 */ /* 0x004fc60007f5e0ff */
[----:B------:R0:W-:Y:S01]  /*45a0*/  STL [R1+0x184], R7 ;  /* 0x0001840701007387 */ /* 0x0001e20000100800 */
[----:B------:R-:W-:-:S03]  /*45b0*/  LEA.HI.X.SX32 R10, R11, R23, 0x1, P0 ;  /* 0x000000170b0a7211 */ /* 0x000fc600000f0eff */
        /* <DEDUP_REMOVED lines=13> */
[----:B------:R0:W-:Y:S01]  /*4690*/  STL [R1+0x1a4], R8 ;  /* 0x0001a40801007387 */ /* 0x0001e20000100800 */
[-C--:B------:R-:W-:Y:S02]  /*46a0*/  LEA.HI.X.SX32 R3, R3, R23.reuse, 0x1, P0 ;  /* 0x0000001703037211 */ /* 0x080fe400000f0eff */
[----:B------:R-:W-:Y:S01]  /*46b0*/  LEA.HI.X.SX32 R5, R5, R23, 0x1, P2 ;  /* 0x0000001705057211 */ /* 0x000fe200010f0eff */
[----:B------:R-:W-:Y:S04]  /*46c0*/  STL [R1+0x1b4], R10 ;  /* 0x0001b40a01007387 */ /* 0x000fe80000100800 */
[----:B------:R1:W-:Y:S01]  /*46d0*/  STL [R1+0x1bc], R9 ;  /* 0x0001bc0901007387 */ /* 0x0003e20000100800 */
[----:B0-----:R-:W-:-:S03]  /*46e0*/  IMAD R8, R25, 0x4, R0 ;  /* 0x0000000419087824 */ /* 0x001fc600078e0200 */
[----:B------:R0:W-:Y:S04]  /*46f0*/  STL [R1+0x1a0], R3 ;  /* 0x0001a00301007387 */ /* 0x0001e80000100800 */
[----:B------:R2:W-:Y:S01]  /*4700*/  STL [R1+0x1b0], R4 ;  /* 0x0001b00401007387 */ /* 0x0005e20000100800 */
[----:B-1----:R-:W-:-:S03]  /*4710*/  IADD3 R9, P1, R7, R21, RZ ;  /* 0x0000001507097210 */ /* 0x002fc60007f3e0ff */
[----:B------:R1:W-:Y:S01]  /*4720*/  STL [R1+0x1b8], R5 ;  /* 0x0001b80501007387 */ /* 0x0003e20000100800 */
[----:B0-----:R-:W-:Y:S01]  /*4730*/  IMAD R3, R25, 0x8, R8 ;  /* 0x0000000819037824 */ /* 0x001fe200078e0208 */
[-C--:B--2---:R-:W-:Y:S02]  /*4740*/  IADD3 R4, P0, R6, R21.reuse, RZ ;  /* 0x0000001506047210 */ /* 0x084fe40007f1e0ff */
[----:B-1----:R-:W-:-:S03]  /*4750*/  IADD3 R5, P2, R0, R21, RZ ;  /* 0x0000001500057210 */ /* 0x002fc60007f5e0ff */
[----:B------:R0:W-:Y:S04]  /*4760*/  STL [R1+0x1c4], R4 ;  /* 0x0001c40401007387 */ /* 0x0001e80000100800 */
[----:B------:R1:W-:Y:S04]  /*4770*/  STL [R1+0x1d4], R9 ;  /* 0x0001d40901007387 */ /* 0x0003e80000100800 */
[----:B------:R2:W-:Y:S01]  /*4780*/  STL [R1+0x1dc], R5 ;  /* 0x0001dc0501007387 */ /* 0x0005e20000100800 */
[----:B0-----:R-:W-:Y:S01]  /*4790*/  IMAD R4, R25, 0x4, R3 ;  /* 0x0000000419047824 */ /* 0x001fe200078e0203 */
[----:B-1----:R-:W-:-:S02]  /*47a0*/  LEA.HI.X.SX32 R9, R6, R23, 0x1, P0 ;  /* 0x0000001706097211 */ /* 0x002fc400000f0eff */
[-C--:B------:R-:W-:Y:S02]  /*47b0*/  LEA.HI.X.SX32 R6, R7, R23.reuse, 0x1, P1 ;  /* 0x0000001707067211 */ /* 0x080fe400008f0eff */
[----:B--2---:R-:W-:Y:S01]  /*47c0*/  LEA.HI.X.SX32 R5, R0, R23, 0x1, P2 ;  /* 0x0000001700057211 */ /* 0x004fe200010f0eff */
[----:B------:R-:W-:Y:S01]  /*47d0*/  STL [R1+0x1c0], R9 ;  /* 0x0001c00901007387 */ /* 0x000fe20000100800 */
[-C--:B------:R-:W-:Y:S01]  /*47e0*/  IADD3 R7, P0, R8, R21.reuse, RZ ;  /* 0x0000001508077210 */ /* 0x080fe20007f1e0ff */
[----:B------:R-:W-:Y:S01]  /*47f0*/  IMAD R0, R25, 0x4, R4 ;  /* 0x0000000419007824 */ /* 0x000fe200078e0204 */
[----:B------:R-:W-:Y:S01]  /*4800*/  CS2R R24, SRZ ;  /* 0x0000000000187805 */ /* 0x000fe2000001ff00 */
[----:B------:R0:W-:Y:S04]  /*4810*/  STL [R1+0x1d0], R6 ;  /* 0x0001d00601007387 */ /* 0x0001e80000100800 */
[----:B------:R1:W-:Y:S04]  /*4820*/  STL [R1+0x1d8], R5 ;  /* 0x0001d80501007387 */ /* 0x0003e80000100800 */
[----:B------:R2:W-:Y:S01]  /*4830*/  STL [R1+0x1e4], R7 ;  /* 0x0001e40701007387 */ /* 0x0005e20000100800 */
[----:B0-----:R-:W-:-:S02]  /*4840*/  IADD3 R6, P1, R3, R21, RZ ;  /* 0x0000001503067210 */ /* 0x001fc40007f3e0ff */
[----:B-1----:R-:W-:-:S03]  /*4850*/  IADD3 R5, P2, R4, R21, RZ ;  /* 0x0000001504057210 */ /* 0x002fc60007f5e0ff */
[----:B------:R0:W-:Y:S01]  /*4860*/  STL [R1+0x1f4], R6 ;  /* 0x0001f40601007387 */ /* 0x0001e20000100800 */
[----:B--2---:R-:W-:-:S03]  /*4870*/  IADD3 R7, P3, R0, R21, RZ ;  /* 0x0000001500077210 */ /* 0x004fc60007f7e0ff */
[----:B------:R1:W-:Y:S01]  /*4880*/  STL [R1+0x1fc], R5 ;  /* 0x0001fc0501007387 */ /* 0x0003e20000100800 */
[----:B------:R-:W-:-:S03]  /*4890*/  LEA.HI.X.SX32 R0, R0, R23, 0x1, P3 ;  /* 0x0000001700007211 */ /* 0x000fc600018f0eff */
[----:B------:R-:W-:Y:S01]  /*48a0*/  STL [R1+0x204], R7 ;  /* 0x0002040701007387 */ /* 0x000fe20000100800 */
[-C--:B0-----:R-:W-:Y:S02]  /*48b0*/  LEA.HI.X.SX32 R6, R8, R23.reuse, 0x1, P0 ;  /* 0x0000001708067211 */ /* 0x081fe400000f0eff */
[----:B------:R-:W-:Y:S02]  /*48c0*/  LOP3.LUT P0, RZ, R250, 0x1, RZ, 0xc0, !PT ;  /* 0x00000001faff7812 */ /* 0x000fe4000780c0ff */
[-C--:B-1----:R-:W-:Y:S01]  /*48d0*/  LEA.HI.X.SX32 R5, R3, R23.reuse, 0x1, P1 ;  /* 0x0000001703057211 */ /* 0x082fe200008f0eff */
[----:B------:R-:W-:Y:S01]  /*48e0*/  STL [R1+0x1e0], R6 ;  /* 0x0001e00601007387 */ /* 0x000fe20000100800 */
[----:B------:R-:W-:Y:S01]  /*48f0*/  LEA.HI.X.SX32 R3, R4, R23, 0x1, P2 ;  /* 0x0000001704037211 */ /* 0x000fe200010f0eff */
[----:B------:R-:W-:Y:S02]  /*4900*/  IMAD.MOV.U32 R4, RZ, RZ, 0x3f800000 ;  /* 0x3f800000ff047424 */ /* 0x000fe400078e00ff */
[----:B------:R0:W-:Y:S04]  /*4910*/  STL [R1+0x1f0], R5 ;  /* 0x0001f00501007387 */ /* 0x0001e80000100800 */
[----:B------:R1:W-:Y:S04]  /*4920*/  STL [R1+0x1f8], R3 ;  /* 0x0001f80301007387 */ /* 0x0003e80000100800 */
[----:B------:R2:W-:Y:S01]  /*4930*/  STL [R1+0x200], R0 ;  /* 0x0002000001007387 */ /* 0x0005e20000100800 */
[----:B0-----:R-:W-:-:S02]  /*4940*/  IMAD.MOV.U32 R5, RZ, RZ, 0x3f800000 ;  /* 0x3f800000ff057424 */ /* 0x001fc400078e00ff */
[----:B-1----:R-:W-:Y:S02]  /*4950*/  IMAD.MOV.U32 R3, RZ, RZ, 0x3f800000 ;  /* 0x3f800000ff037424 */ /* 0x002fe400078e00ff */
[----:B--2---:R-:W-:-:S03]  /*4960*/  IMAD.MOV.U32 R0, RZ, RZ, RZ ;  /* 0x000000ffff007224 */ /* 0x004fc600078e00ff */
[----:B------:R0:W-:Y:S04]  /*4970*/  STL [R1+0xc], R3 ;  /* 0x00000c0301007387 */ /* 0x0001e80000100800 */
[----:B------:R0:W-:Y:S04]  /*4980*/  STL [R1+0x8], R5 ;  /* 0x0000080501007387 */ /* 0x0001e80000100800 */
[----:B------:R0:W-:Y:S04]  /*4990*/  STL [R1+0x4], R4 ;  /* 0x0000040401007387 */ /* 0x0001e80000100800 */
[----:B------:R0:W-:Y:S02]  /*49a0*/  STL [R1], R3 ;  /* 0x0000000301007387 */ /* 0x0001e40000100800 */
.L_x_1:
[----:B------:R-:W2:Y:S04]  /*49b0*/  LDL R7, [R1+0x14] ;  /* 0x0000140001077983 */ /* 0x000ea80000100800 */
[----:B------:R-:W3:Y:S04]  /*49c0*/  LDL R6, [R1+0x1c] ;  /* 0x00001c0001067983 */ /* 0x000ee80000100800 */
[----:B0-----:R-:W4:Y:S04]  /*49d0*/  LDL R5, [R1+0x10] ;  /* 0x0000100001057983 */ /* 0x001f280000100800 */
[----:B------:R-:W5:Y:S04]  /*49e0*/  LDL R4, [R1+0x24] ;  /* 0x0000240001047983 */ /* 0x000f680000100800 */
        /* <DEDUP_REMOVED lines=10> */
[----:B------:R-:W-:Y:S04]  /*4a90*/  STL [R1+0x220], R232 ;  /* 0x000220e801007387 */ /* 0x000fe80000100800 */
[----:B------:R-:W-:Y:S04]  /*4aa0*/  STL [R1+0x21c], R230 ;  /* 0x00021ce601007387 */ /* 0x000fe80000100800 */
[----:B------:R-:W-:Y:S04]  /*4ab0*/  STL [R1+0x218], R233 ;  /* 0x000218e901007387 */ /* 0x000fe80000100800 */
[----:B------:R-:W-:Y:S04]  /*4ac0*/  STL [R1+0x214], R231 ;  /* 0x000214e701007387 */ /* 0x000fe80000100800 */
[----:B------:R0:W-:Y:S04]  /*4ad0*/  STL [R1+0x210], R217 ;  /* 0x000210d901007387 */ /* 0x0001e80000100800 */
[----:B------:R-:W5:Y:S04]  /*4ae0*/  LDL R10, [R1+0x40] ;  /* 0x00004000010a7983 */ /* 0x000f680000100800 */
[----:B------:R-:W5:Y:S04]  /*4af0*/  LDL R18, [R1+0x48] ;  /* 0x0000480001127983 */ /* 0x000f680000100800 */
[----:B0-----:R-:W5:Y:S04]  /*4b00*/  LDL R217, [R1+0x54] ;  /* 0x0000540001d97983 */ /* 0x001f680000100800 */
[----:B------:R-:W5:Y:S01]  /*4b10*/  LDL R216, [R1+0x5c] ;  /* 0x00005c0001d87983 */ /* 0x000f620000100800 */
[----:B------:R-:W-:-:S03]  /*4b20*/  SHF.R.S32.HI R3, RZ, 0x1f, R0 ;  /* 0x0000001fff037819 */ /* 0x000fc60000011400 */
        /* <DEDUP_REMOVED lines=18> */
[----:B------:R-:W5:Y:S01]  /*4c50*/  LDL R227, [R1+0xd8] ;  /* 0x0000d80001e37983 */ /* 0x000f620000100800 */
[----:B--2---:R-:W-:-:S02]  /*4c60*/  IADD3 R8, P1, R0, R7, RZ ;  /* 0x0000000700087210 */ /* 0x004fc40007f3e0ff */
[----:B---3--:R-:W-:-:S03]  /*4c70*/  IADD3 R6, P2, R0, R6, RZ ;  /* 0x0000000600067210 */ /* 0x008fc60007f5e0ff */
[C---:B----4-:R-:W-:Y:S01]  /*4c80*/  IMAD.X R9, R3.reuse, 0x1, R5, P1 ;  /* 0x0000000103097824 */ /* 0x050fe200008e0605 */
[----:B-----5:R-:W-:Y:S01]  /*4c90*/  IADD3 R4, P1, R0, R4, RZ ;  /* 0x0000000400047210 */ /* 0x020fe20007f3e0ff */
[----:B------:R-:W-:-:S03]  /*4ca0*/  IMAD.X R7, R3, 0x1, R12, P2 ;  /* 0x0000000103077824 */ /* 0x000fc600010e060c */
[----:B------:R0:W2:Y:S01]  /*4cb0*/  LDG.E.U8 R12, desc[UR28][R8.64] ;  /* 0x0000001c080c7981 */ /* 0x0000a2000c1e1100 */
[----:B------:R-:W-:-:S03]  /*4cc0*/  IMAD.X R5, R3, 0x1, R13, P1 ;  /* 0x0000000103057824 */ /* 0x000fc600008e060d */
[----:B------:R1:W3:Y:S01]  /*4cd0*/  LDG.E.U8 R13, desc[UR28][R6.64] ;  /* 0x0000001c060d7981 */ /* 0x0002e2000c1e1100 */
[----:B0-----:R-:W-:-:S03]  /*4ce0*/  IADD3 R8, P2, R0, R19, RZ ;  /* 0x0000001300087210 */ /* 0x001fc60007f5e0ff */
[----:B------:R-:W4:Y:S02]  /*4cf0*/  LDL R19, [R1+0x50] ;  /* 0x0000500001137983 */ /* 0x000f240000100800 */
[----:B------:R-:W-:Y:S02]  /*4d00*/  IMAD.X R9, R3, 0x1, R14, P2 ;  /* 0x0000000103097824 */ /* 0x000fe400010e060e */
[----:B------:R0:W5:Y:S01]  /*4d10*/  LDG.E.U8 R14, desc[UR28][R4.64] ;  /* 0x0000001c040e7981 */ /* 0x000162000c1e1100 */
[----:B-1----:R-:W-:-:S03]  /*4d20*/  IADD3 R6, P1, R0, R21, RZ ;  /* 0x0000001500067210 */ /* 0x002fc60007f3e0ff */
[----:B------:R-:W2:Y:S01]  /*4d30*/  LDL R21, [R1+0x60] ;  /* 0x0000600001157983 */ /* 0x000ea20000100800 */
[----:B0-----:R-:W-:-:S03]  /*4d40*/  IADD3 R4, P2, R0, R20, RZ ;  /* 0x0000001400047210 */ /* 0x001fc60007f5e0ff */
[----:B------:R-:W3:Y:S01]  /*4d50*/  LDL R20, [R1+0x58] ;  /* 0x0000580001147983 */ /* 0x000ee20000100800 */
[C---:B------:R-:W-:Y:S02]  /*4d60*/  IMAD.X R7, R3.reuse, 0x1, R15, P1 ;  /* 0x0000000103077824 */ /* 0x040fe400008e060f */
[----:B------:R-:W-:Y:S01]  /*4d70*/  IMAD.X R5, R3, 0x1, R11, P2 ;  /* 0x0000000103057824 */ /* 0x000fe200010e060b */
[----:B------:R0:W5:Y:S04]  /*4d80*/  LDG.E.U8 R15, desc[UR28][R8.64] ;  /* 0x0000001c080f7981 */ /* 0x000168000c1e1100 */
[----:B------:R-:W5:Y:S01]  /*4d90*/  LDL R11, [R1+0x68] ;  /* 0x00006800010b7983 */ /* 0x000f620000100800 */
[----:B0-----:R-:W-:-:S03]  /*4da0*/  IADD3 R8, P1, R0, R16, RZ ;  /* 0x0000001000087210 */ /* 0x001fc60007f3e0ff */
[----:B------:R0:W5:Y:S02]  /*4db0*/  LDG.E.U8 R16, desc[UR28][R6.64] ;  /* 0x0000001c06107981 */ /* 0x000164000c1e1100 */
[----:B------:R-:W-:Y:S02]  /*4dc0*/  IMAD.X R9, R3, 0x1, R10, P1 ;  /* 0x0000000103097824 */ /* 0x000fe400008e060a */
[----:B------:R-:W5:Y:S01]  /*4dd0*/  LDL R10, [R1+0x84] ;  /* 0x00008400010a7983 */ /* 0x000f620000100800 */
[----:B0-----:R-:W-:-:S03]  /*4de0*/  IADD3 R6, P2, R0, R17, RZ ;  /* 0x0000001100067210 */ /* 0x001fc60007f5e0ff */
[----:B------:R0:W5:Y:S02]  /*4df0*/  LDG.E.U8 R17, desc[UR28][R4.64] ;  /* 0x0000001c04117981 */ /* 0x000164000c1e1100 */
[----:B------:R-:W-:Y:S02]  /*4e00*/  IMAD.X R7, R3, 0x1, R18, P2 ;  /* 0x0000000103077824 */ /* 0x000fe400010e0612 */
[----:B------:R1:W5:Y:S01]  /*4e10*/  LDG.E.U8 R18, desc[UR28][R8.64] ;  /* 0x0000001c08127981 */ /* 0x000362000c1e1100 */
[----:B0-----:R-:W-:-:S03]  /*4e20*/  IADD3 R4, P1, R0, R217, RZ ;  /* 0x000000d900047210 */ /* 0x001fc60007f3e0ff */
[----:B------:R-:W5:Y:S01]  /*4e30*/  LDL R217, [R1+0x88] ;  /* 0x0000880001d97983 */ /* 0x000f620000100800 */
[----:B-1----:R-:W-:-:S03]  /*4e40*/  IADD3 R8, P2, R0, R216, RZ ;  /* 0x000000d800087210 */ /* 0x002fc60007f5e0ff */
[----:B------:R-:W5:Y:S01]  /*4e50*/  LDL R216, [R1+0x9c] ;  /* 0x00009c0001d87983 */ /* 0x000f620000100800 */
[----:B----4-:R-:W-:-:S03]  /*4e60*/  IMAD.X R5, R3, 0x1, R19, P1 ;  /* 0x0000000103057824 */ /* 0x010fc600008e0613 */
[----:B------:R0:W4:Y:S02]  /*4e70*/  LDG.E.U8 R19, desc[UR28][R6.64] ;  /* 0x0000001c06137981 */ /* 0x000124000c1e1100 */
[----:B0-----:R-:W-:Y:S02]  /*4e80*/  IADD3 R6, P1, R0, R220, RZ ;  /* 0x000000dc00067210 */ /* 0x001fe40007f3e0ff */
[----:B------:R-:W4:Y:S01]  /*4e90*/  LDL R220, [R1+0x98] ;  /* 0x0000980001dc7983 */ /* 0x000f220000100800 */
[----:B---3--:R-:W-:-:S03]  /*4ea0*/  IMAD.X R9, R3, 0x1, R20, P2 ;  /* 0x0000000103097824 */ /* 0x008fc600010e0614 */
[----:B------:R0:W3:Y:S01]  /*4eb0*/  LDG.E.U8 R20, desc[UR28][R4.64] ;  /* 0x0000001c04147981 */ /* 0x0000e2000c1e1100 */
[----:B--2---:R-:W-:-:S03]  /*4ec0*/  IMAD.X R7, R3, 0x1, R21, P1 ;  /* 0x0000000103077824 */ /* 0x004fc600008e0615 */
[----:B------:R1:W2:Y:S01]  /*4ed0*/  LDG.E.U8 R21, desc[UR28][R8.64] ;  /* 0x0000001c08157981 */ /* 0x0002a2000c1e1100 */
[----:B0-----:R-:W-:-:S03]  /*4ee0*/  IADD3 R4, P2, R0, R219, RZ ;  /* 0x000000db00047210 */ /* 0x001fc60007f5e0ff */
[----:B------:R-:W3:Y:S01]  /*4ef0*/  LDL R219, [R1+0xb4] ;  /* 0x0000b40001db7983 */ /* 0x000ee20000100800 */
[C---:B-1----:R-:W-:Y:S01]  /*4f00*/  IADD3 R8, P1, R0.reuse, R22, RZ ;  /* 0x0000001600087210 */ /* 0x042fe20007f3e0ff */
[C---:B-----5:R-:W-:Y:S02]  /*4f10*/  IMAD.X R5, R3.reuse, 0x1, R11, P2 ;  /* 0x0000000103057824 */ /* 0x060fe400010e060b */
[----:B------:R0:W5:Y:S02]  /*4f20*/  LDG.E.U8 R22, desc[UR28][R6.64] ;  /* 0x0000001c06167981 */ /* 0x000164000c1e1100 */
[----:B------:R-:W-:Y:S02]  /*4f30*/  IMAD.X R9, R3, 0x1, R23, P1 ;  /* 0x0000000103097824 */ /* 0x000fe400008e0617 */
[----:B------:R-:W2:Y:S04]  /*4f40*/  LDL R11, [R1+0xa0] ;  /* 0x0000a000010b7983 */ /* 0x000ea80000100800 */
[----:B------:R1:W5:Y:S01]  /*4f50*/  LDG.E.U8 R23, desc[UR28][R4.64] ;  /* 0x0000001c04177981 */ /* 0x000362000c1e1100 */
[----:B0-----:R-:W-:-:S03]  /*4f60*/  IADD3 R6, P2, R0, R226, RZ ;  /* 0x000000e200067210 */ /* 0x001fc60007f5e0ff */
[----:B------:R0:W5:Y:S01]  /*4f70*/  LDG.E.U8 R152, desc[UR28][R8.64] ;  /* 0x0000001c08987981 */ /* 0x000162000c1e1100 */
[----:B-1----:R-:W-:-:S03]  /*4f80*/  IADD3 R4, P1, R0, R10, RZ ;  /* 0x0000000a00047210 */ /* 0x002fc60007f3e0ff */
[----:B------:R-:W5:Y:S04]  /*4f90*/  LDL R226, [R1+0xe4] ;  /* 0x0000e40001e27983 */ /* 0x000f680000100800 */
[----:B------:R-:W5:Y:S01]  /*4fa0*/  LDL R10, [R1+0xbc] ;  /* 0x0000bc00010a7983 */ /* 0x000f620000100800 */
[C---:B------:R-:W-:Y:S01]  /*4fb0*/  IMAD.X R7, R3.reuse, 0x1, R218, P2 ;  /* 0x0000000103077824 */ /* 0x040fe200010e06da */
[C---:B0-----:R-:W-:Y:S01]  /*4fc0*/  IADD3 R8, P2, R0.reuse, R225, RZ ;  /* 0x000000e100087210 */ /* 0x041fe20007f5e0ff */
[C---:B------:R-:W-:Y:S01]  /*4fd0*/  IMAD.X R5, R3.reuse, 0x1, R224, P1 ;  /* 0x0000000103057824 */ /* 0x040fe200008e06e0 */
[----:B------:R-:W5:Y:S03]  /*4fe0*/  LDL R218, [R1+0xb0] ;  /* 0x0000b00001da7983 */ /* 0x000f660000100800 */
[----:B------:R-:W-:Y:S01]  /*4ff0*/  IMAD.X R9, R3, 0x1, R217, P2 ;  /* 0x0000000103097824 */ /* 0x000fe200010e06d9 */
[----:B------:R0:W5:Y:S04]  /*5000*/  LDG.E.U8 R154, desc[UR28][R4.64] ;  /* 0x0000001c049a7981 */ /* 0x000168000c1e1100 */
[----:B------:R-:W5:Y:S04]  /*5010*/  LDL R217, [R1+0xd4] ;  /* 0x0000d40001d97983 */ /* 0x000f680000100800 */
[----:B------:R1:W5:Y:S01]  /*5020*/  LDG.E.U8 R153, desc[UR28][R6.64] ;  /* 0x0000001c06997981 */ /* 0x000362000c1e1100 */
[----:B0-----:R-:W-:-:S03]  /*5030*/  IADD3 R4, P2, R0, R216, RZ ;  /* 0x000000d800047210 */ /* 0x001fc60007f5e0ff */
[----:B------:R-:W5:Y:S04]  /*5040*/  LDL R216, [R1+0xb8] ;  /* 0x0000b80001d87983 */ /* 0x000f680000100800 */
[----:B------:R0:W5:Y:S01]  /*5050*/  LDG.E.U8 R155, desc[UR28][R8.64] ;  /* 0x0000001c089b7981 */ /* 0x000162000c1e1100 */
[----:B-1----:R-:W-:-:S03]  /*5060*/  IADD3 R6, P1, R0, R223, RZ ;  /* 0x000000df00067210 */ /* 0x002fc60007f3e0ff */
[----:B------:R-:W5:Y:S02]  /*5070*/  LDL R225, [R1+0xe0] ;  /* 0x0000e00001e17983 */ /* 0x000f640000100800 */
[----:B------:R-:W-:Y:S02]  /*5080*/  IMAD.X R7, R3, 0x1, R222, P1 ;  /* 0x0000000103077824 */ /* 0x000fe400008e06de */
[----:B------:R-:W5:Y:S01]  /*5090*/  LDL R224, [R1+0xac] ;  /* 0x0000ac0001e07983 */ /* 0x000f620000100800 */
[----:B0-----:R-:W-:-:S03]  /*50a0*/  IADD3 R8, P1, R0, R221, RZ ;  /* 0x000000dd00087210 */ /* 0x001fc60007f3e0ff */
[----:B------:R-:W5:Y:S04]  /*50b0*/  LDL R223, [R1+0x100] ;  /* 0x0001000001df7983 */ /* 0x000f680000100800 */
[----:B------:R3:W5:Y:S04]  /*50c0*/  LDG.E.U8 R156, desc[UR28][R6.64] ;  /* 0x0000001c069c7981 */ /* 0x000768000c1e1100 */
[----:B------:R-:W5:Y:S04]  /*50d0*/  LDL R221, [R1+0xec] ;  /* 0x0000ec0001dd7983 */ /* 0x000f680000100800 */
[----:B------:R-:W5:Y:S01]  /*50e0*/  LDL R222, [R1+0xcc] ;  /* 0x0000cc0001de7983 */ /* 0x000f620000100800 */
[----:B----4-:R-:W-:-:S03]  /*50f0*/  IMAD.X R5, R3, 0x1, R220, P2 ;  /* 0x0000000103057824 */ /* 0x010fc600010e06dc */
[----:B------:R-:W4:Y:S04]  /*5100*/  LDL R220, [R1+0xa8] ;  /* 0x0000a80001dc7983 */ /* 0x000f280000100800 */
[----:B------:R5:W4:Y:S01]  /*5110*/  LDG.E.U8 R157, desc[UR28][R4.64] ;  /* 0x0000001c049d7981 */ /* 0x000b22000c1e1100 */
[----:B--2---:R-:W-:-:S03]  /*5120*/  IMAD.X R9, R3, 0x1, R11, P1 ;  /* 0x0000000103097824 */ /* 0x004fc600008e060b */
[----:B------:R-:W2:Y:S01]  /*5130*/  LDL R11, [R1+0xf8] ;  /* 0x0000f800010b7983 */ /* 0x000ea20000100800 */
[----:B---3--:R-:W-:-:S03]  /*5140*/  IADD3 R6, P2, R0, R219, RZ ;  /* 0x000000db00067210 */ /* 0x008fc60007f5e0ff */
[----:B------:R-:W3:Y:S04]  /*5150*/  LDL R219, [R1+0x10c] ;  /* 0x00010c0001db7983 */ /* 0x000ee80000100800 */
[----:B------:R0:W3:Y:S01]  /*5160*/  LDG.E.U8 R158, desc[UR28][R8.64] ;  /* 0x0000001c089e7981 */ /* 0x0000e2000c1e1100 */
[----:B-----5:R-:W-:-:S03]  /*5170*/  IADD3 R4, P1, R0, R10, RZ ;  /* 0x0000000a00047210 */ /* 0x020fc60007f3e0ff */
[----:B------:R-:W5:Y:S01]  /*5180*/  LDL R10, [R1+0x104] ;  /* 0x00010400010a7983 */ /* 0x000f620000100800 */
[----:B------:R-:W-:-:S03]  /*5190*/  IMAD.X R7, R3, 0x1, R218, P2 ;  /* 0x0000000103077824 */ /* 0x000fc600010e06da */
[----:B------:R-:W3:Y:S04]  /*51a0*/  LDL R218, [R1+0xc8] ;  /* 0x0000c80001da7983 */ /* 0x000ee80000100800 */
[----:B------:R1:W3:Y:S01]  /*51b0*/  LDG.E.U8 R159, desc[UR28][R6.64] ;  /* 0x0000001c069f7981 */ /* 0x0002e2000c1e1100 */
[----:B0-----:R-:W-:-:S03]  /*51c0*/  IADD3 R8, P2, R0, R217, RZ ;  /* 0x000000d900087210 */ /* 0x001fc60007f5e0ff */
[----:B------:R-:W3:Y:S01]  /*51d0*/  LDL R217, [R1+0xe8] ;  /* 0x0000e80001d97983 */ /* 0x000ee20000100800 */
[----:B------:R-:W-:-:S03]  /*51e0*/  IMAD.X R5, R3, 0x1, R216, P1 ;  /* 0x0000000103057824 */ /* 0x000fc600008e06d8 */
[----:B------:R-:W3:Y:S01]  /*51f0*/  LDL R216, [R1+0x108] ;  /* 0x0001080001d87983 */ /* 0x000ee20000100800 */
[C---:B-1----:R-:W-:Y:S01]  /*5200*/  IADD3 R6, P3, R0.reuse, R234, RZ ;  /* 0x000000ea00067210 */ /* 0x042fe20007f7e0ff */
[C---:B------:R-:W-:Y:S02]  /*5210*/  IMAD.X R9, R3.reuse, 0x1, R233, P2 ;  /* 0x0000000103097824 */ /* 0x040fe400010e06e9 */
[----:B------:R0:W3:Y:S02]  /*5220*/  LDG.E.U8 R160, desc[UR28][R4.64] ;  /* 0x0000001c04a07981 */ /* 0x0000e4000c1e1100 */
[----:B------:R-:W-:Y:S02]  /*5230*/  IMAD.X R7, R3, 0x1, R231, P3 ;  /* 0x0000000103077824 */ /* 0x000fe400018e06e7 */
[----:B------:R1:W3:Y:S04]  /*5240*/  LDG.E.U8 R161, desc[UR28][R8.64] ;  /* 0x0000001c08a17981 */ /* 0x0002e8000c1e1100 */
[----:B------:R1:W3:Y:S01]  /*5250*/  LDG.E.U8 R162, desc[UR28][R6.64] ;  /* 0x0000001c06a27981 */ /* 0x0002e2000c1e1100 */
[----:B0-----:R-:W-:-:S02]  /*5260*/  IADD3 R4, P1, R0, R232, RZ ;  /* 0x000000e800047210 */ /* 0x001fc40007f3e0ff */
[----:B-1----:R-:W-:-:S03]  /*5270*/  IADD3 R8, P2, R0, R230, RZ ;  /* 0x000000e600087210 */ /* 0x002fc60007f5e0ff */
[C---:B------:R-:W-:Y:S01]  /*5280*/  IMAD.X R5, R3.reuse, 0x1, R229, P1 ;  /* 0x0000000103057824 */ /* 0x040fe200008e06e5 */
[----:B------:R-:W-:Y:S01]  /*5290*/  IADD3 R6, P3, R0, R228, RZ ;  /* 0x000000e400067210 */ /* 0x000fe20007f7e0ff */
[----:B------:R-:W-:-:S03]  /*52a0*/  IMAD.X R9, R3, 0x1, R227, P2 ;  /* 0x0000000103097824 */ /* 0x000fc600010e06e3 */
[----:B------:R0:W3:Y:S04]  /*52b0*/  LDG.E.U8 R163, desc[UR28][R4.64] ;  /* 0x0000001c04a37981 */ /* 0x0000e8000c1e1100 */
[----:B------:R1:W3:Y:S01]  /*52c0*/  LDG.E.U8 R164, desc[UR28][R8.64] ;  /* 0x0000001c08a47981 */ /* 0x0002e2000c1e1100 */
[----:B0-----:R-:W-:-:S05]  /*52d0*/  IADD3 R4, P1, R0, R226, RZ ;  /* 0x000000e200047210 */ /* 0x001fca0007f3e0ff */
[----:B------:R-:W-:Y:S01]  /*52e0*/  IMAD.X R5, R3, 0x1, R225, P1 ;  /* 0x0000000103057824 */ /* 0x000fe200008e06e1 */
[----:B-1----:R-:W-:-:S04]  /*52f0*/  IADD3 R8, P1, R0, R224, RZ ;  /* 0x000000e000087210 */ /* 0x002fc80007f3e0ff */
[----:B------:R0:W3:Y:S01]  /*5300*/  LDG.E.U8 R166, desc[UR28][R4.64] ;  /* 0x0000001c04a67981 */ /* 0x0000e2000c1e1100 */
[----:B----4-:R-:W-:-:S05]  /*5310*/  IMAD.X R9, R3, 0x1, R220, P1 ;  /* 0x0000000103097824 */ /* 0x010fca00008e06dc */
[----:B------:R-:W4:Y:S01]  /*5320*/  LDG.E.U8 R8, desc[UR28][R8.64] ;  /* 0x0000001c08087981 */ /* 0x000f22000c1e1100 */
[----:B--2---:R-:W-:Y:S01]  /*5330*/  IMAD.X R7, R3, 0x1, R11, P3 ;  /* 0x0000000103077824 */ /* 0x004fe200018e060b */
[----:B0-----:R-:W-:-:S04]  /*5340*/  IADD3 R4, P3, R0, R221, RZ ;  /* 0x000000dd00047210 */ /* 0x001fc80007f7e0ff */
[----:B------:R0:W2:Y:S01]  /*5350*/  LDG.E.U8 R165, desc[UR28][R6.64] ;  /* 0x0000001c06a57981 */ /* 0x0000a2000c1e1100 */
[----:B-----5:R-:W-:-:S05]  /*5360*/  IADD3 R10, P2, R0, R10, RZ ;  /* 0x0000000a000a7210 */ /* 0x020fca0007f5e0ff */
[----:B------:R-:W-:Y:S01]  /*5370*/  IMAD.X R11, R3, 0x1, R223, P2 ;  /* 0x00000001030b7824 */ /* 0x000fe200010e06df */
[----:B0-----:R-:W-:-:S04]  /*5380*/  IADD3 R6, P2, R0, R222, RZ ;  /* 0x000000de00067210 */ /* 0x001fc80007f5e0ff */
[----:B------:R0:W5:Y:S01]  /*5390*/  LDG.E.U8 R167, desc[UR28][R10.64] ;  /* 0x0000001c0aa77981 */ /* 0x000162000c1e1100 */
[C---:B---3--:R-:W-:Y:S02]  /*53a0*/  IMAD.X R7, R3.reuse, 0x1, R218, P2 ;  /* 0x0000000103077824 */ /* 0x048fe400010e06da */
[----:B------:R-:W-:-:S03]  /*53b0*/  IMAD.X R5, R3, 0x1, R217, P3 ;  /* 0x0000000103057824 */ /* 0x000fc600018e06d9 */
[----:B------:R-:W3:Y:S01]  /*53c0*/  LDG.E.U8 R6, desc[UR28][R6.64] ;  /* 0x0000001c06067981 */ /* 0x000ee2000c1e1100 */
[----:B0-----:R-:W-:-:S03]  /*53d0*/  IADD3 R10, P1, R0, R219, RZ ;  /* 0x000000db000a7210 */ /* 0x001fc60007f3e0ff */
[----:B------:R0:W3:Y:S02]  /*53e0*/  LDG.E.U8 R5, desc[UR28][R4.64] ;  /* 0x0000001c04057981 */ /* 0x0000e4000c1e1100 */
[----:B------:R-:W-:-:S05]  /*53f0*/  IMAD.X R11, R3, 0x1, R216, P1 ;  /* 0x00000001030b7824 */ /* 0x000fca00008e06d8 */
[----:B------:R-:W3:Y:S01]  /*5400*/  LDG.E.U8 R10, desc[UR28][R10.64] ;  /* 0x0000001c0a0a7981 */ /* 0x000ee2000c1e1100 */
[----:B------:R-:W1:Y:S02]  /*5410*/  S2R R216, SR_TID.X ;  /* 0x0000000000d87919 */ /* 0x000e640000002100 */
[----:B-1----:R-:W-:-:S04]  /*5420*/  LOP3.LUT P1, RZ, R216, 0x80, RZ, 0xc0, !PT ;  /* 0x00000080d8ff7812 */ /* 0x002fc8000782c0ff */
[----:B------:R-:W-:-:S04]  /*5430*/  SEL R3, RZ, 0x90, !P1 ;  /* 0x00000090ff037807 */ /* 0x000fc80004800000 */
[----:B------:R-:W-:Y:S01]  /*5440*/  LOP3.LUT R3, R3, 0x7f, R216, 0x78, !PT ;  /* 0x0000007f03037812 */ /* 0x000fe200078e78d8 */
[----:B------:R-:W-:Y:S03]  /*5450*/  BAR.SYNC.DEFER_BLOCKING 0x0 ;  /* 0x0000000000007b1d */ /* 0x000fe60000010000 */
[C---:B0-----:R-:W-:Y:S02]  /*5460*/  LOP3.LUT R4, R3.reuse, 0x20, RZ, 0x3c, !PT ;  /* 0x0000002003047812 */ /* 0x041fe400078e3cff */
[C---:B------:R-:W-:Y:S01]  /*5470*/  LOP3.LUT R7, R3.reuse, 0x40, RZ, 0x3c, !PT ;  /* 0x0000004003077812 */ /* 0x040fe200078e3cff */
[----:B------:R0:W-:Y:S04]  /*5480*/  STS.U8 [R3+UR19+0x8000], R12 ;  /* 0x0080000c03007988 */ /* 0x0001e80008000013 */
[----:B------:R-:W-:Y:S04]  /*5490*/  STS.U8 [R3+UR19+0x8400], R16 ;  /* 0x0084001003007988 */ /* 0x000fe80008000013 */
[----:B------:R-:W-:Y:S01]  /*54a0*/  STS.U8 [R3+UR19+0x8800], R20 ;  /* 0x0088001403007988 */ /* 0x000fe20008000013 */
[----:B0-----:R-:W-:-:S03]  /*54b0*/  LOP3.LUT R12, R3, 0x60, RZ, 0x3c, !PT ;  /* 0x00000060030c7812 */ /* 0x001fc600078e3cff */
[----:B------:R-:W-:Y:S04]  /*54c0*/  STS.U8 [R3+UR19+0x8c00], R152 ;  /* 0x008c009803007988 */ /* 0x000fe80008000013 */
        /* <DEDUP_REMOVED lines=10> */
[----:B------:R-:W-:Y:S01]  /*5570*/  STS.U8 [R4+UR19+0x9900], R164 ;  /* 0x009900a404007988 */ /* 0x000fe20008000013 */
[----:B------:R-:W-:-:S04]  /*5580*/  USHF.L.U32 UR7, UR32, 0x7, URZ ;  /* 0x0000000720077899 */ /* 0x000fc8000800063f */
[----:B------:R-:W-:-:S04]  /*5590*/  ULOP3.LUT UR7, UR7, 0x200, URZ, 0xc0, !UPT ;  /* 0x0000020007077892 */ /* 0x000fc8000f8ec03f */
[----:B------:R-:W-:-:S04]  /*55a0*/  ULEA.HI UR7, UR19, UR7, URZ, 0x1c ;  /* 0x0000000713077291 */ /* 0x000fc8000f8fe03f */
[----:B------:R-:W-:Y:S01]  /*55b0*/  ULOP3.LUT UR12, UR7, 0x3fff, URZ, 0xc0, !UPT ;  /* 0x00003fff070c7892 */ /* 0x000fe2000f8ec03f */
[----:B------:R-:W-:Y:S01]  /*55c0*/  UMOV UR13, 0x40000040 ;  /* 0x40000040000d7882 */ /* 0x000fe20000000000 */
[----:B--2---:R-:W-:Y:S04]  /*55d0*/  STS.U8 [R4+UR19+0x9d00], R165 ;  /* 0x009d00a504007988 */ /* 0x004fe80008000013 */
[----:B------:R-:W-:Y:S04]  /*55e0*/  STS.U8 [R7+UR19+0x8200], R14 ;  /* 0x0082000e07007988 */ /* 0x000fe80008000013 */
[----:B------:R-:W-:Y:S04]  /*55f0*/  STS.U8 [R7+UR19+0x8600], R18 ;  /* 0x0086001207007988 */ /* 0x000fe80008000013 */
[----:B------:R-:W-:Y:S04]  /*5600*/  STS.U8 [R7+UR19+0x8a00], R22 ;  /* 0x008a001607007988 */ /* 0x000fe80008000013 */
[----:B------:R-:W-:Y:S04]  /*5610*/  STS.U8 [R7+UR19+0x8e00], R154 ;  /* 0x008e009a07007988 */ /* 0x000fe80008000013 */
[----:B------:R-:W-:Y:S04]  /*5620*/  STS.U8 [R7+UR19+0x9200], R158 ;  /* 0x0092009e07007988 */ /* 0x000fe80008000013 */
[----:B------:R-:W-:Y:S04]  /*5630*/  STS.U8 [R7+UR19+0x9600], R163 ;  /* 0x009600a307007988 */ /* 0x000fe80008000013 */
[----:B------:R-:W-:Y:S04]  /*5640*/  STS.U8 [R7+UR19+0x9a00], R166 ;  /* 0x009a00a607007988 */ /* 0x000fe80008000013 */
[----:B-----5:R-:W-:Y:S04]  /*5650*/  STS.U8 [R7+UR19+0x9e00], R167 ;  /* 0x009e00a707007988 */ /* 0x020fe80008000013 */
[----:B------:R-:W-:Y:S04]  /*5660*/  STS.U8 [R12+UR19+0x8300], R15 ;  /* 0x0083000f0c007988 */ /* 0x000fe80008000013 */
[----:B------:R-:W-:Y:S04]  /*5670*/  STS.U8 [R12+UR19+0x8700], R19 ;  /* 0x008700130c007988 */ /* 0x000fe80008000013 */
[----:B------:R-:W-:Y:S04]  /*5680*/  STS.U8 [R12+UR19+0x8b00], R23 ;  /* 0x008b00170c007988 */ /* 0x000fe80008000013 */
[----:B------:R0:W-:Y:S04]  /*5690*/  STS.U8 [R12+UR19+0x8f00], R155 ;  /* 0x008f009b0c007988 */ /* 0x0001e80008000013 */
[----:B----4-:R1:W-:Y:S04]  /*56a0*/  STS.U8 [R12+UR19+0x9300], R8 ;  /* 0x009300080c007988 */ /* 0x0103e80008000013 */
[----:B---3--:R-:W-:Y:S04]  /*56b0*/  STS.U8 [R12+UR19+0x9700], R6 ;  /* 0x009700060c007988 */ /* 0x008fe80008000013 */
[----:B------:R2:W-:Y:S04]  /*56c0*/  STS.U8 [R12+UR19+0x9b00], R5 ;  /* 0x009b00050c007988 */ /* 0x0005e80008000013 */
[----:B------:R-:W-:Y:S01]  /*56d0*/  STS.U8 [R12+UR19+0x9f00], R10 ;  /* 0x009f000a0c007988 */ /* 0x000fe20008000013 */
[----:B------:R3:W-:Y:S06]  /*56e0*/  MEMBAR.ALL.CTA ;  /* 0x0000000000007992 */ /* 0x0007ec0000008000 */
[----:B---3--:R-:W3:Y:S02]  /*56f0*/  FENCE.VIEW.ASYNC.S ;  /* 0x00000000000073c6 */ /* 0x008ee40000000000 */
[----:B---3--:R-:W-:Y:S06]  /*5700*/  BAR.SYNC.DEFER_BLOCKING 0x0 ;  /* 0x0000000000007b1d */ /* 0x008fec0000010000 */
[----:B0-----:R-:W-:-:S06]  /*5710*/  WARPGROUP.ARRIVE ;  /* 0x00000000000079c5 */ /* 0x001fcc0000000000 */
[----:B------:R-:W-:Y:S01]  /*5720*/  QGMMA.64x64x32.F32.E4M3.E4M3 R184, gdesc[UR12], RZ, !UPT ;  /* 0x00e000000cb879f3 */ /* 0x000fe2000c7008ff */
[----:B------:R-:W-:Y:S01]  /*5730*/  UIADD3 UR8, UP0, UR12, 0x2, URZ ;  /* 0x000000020c087890 */ /* 0x000fe2000ff1e03f */
[----:B------:R-:W-:-:S03]  /*5740*/  UMOV UR7, URZ ;  /* 0x0000003f00077c82 */ /* 0x000fc60008000000 */
[----:B------:R-:W-:-:S04]  /*5750*/  UIADD3.X UR9, UR7, 0x40000040, URZ, UP0, !UPT ;  /* 0x4000004007097890 */ /* 0x000fc800087fe43f */
[----:B------:R-:W-:-:S05]  /*5760*/  UIADD3.64 UR24, UR8, 0x2, URZ ;  /* 0x0000000208187897 */ /* 0x000fca000fffe03f */
[----:B------:R-:W-:Y:S01]  /*5770*/  QGMMA.64x64x32.F32.E4M3.E4M3 R184, gdesc[UR8], R184 ;  /* 0x00e0000008b879f3 */ /* 0x000fe200087008b8 */
[----:B------:R-:W-:Y:S02]  /*5780*/  UIADD3.64 UR20, UR8, 0x4, URZ ;  /* 0x0000000408147897 */ /* 0x000fe4000fffe03f */
[----:B------:R-:W-:Y:S01]  /*5790*/  UIADD3.64 UR12, UR8, 0x3fe, URZ ;  /* 0x000003fe080c7897 */ /* 0x000fe2000fffe03f */
[----:B------:R-:W-:Y:S01]  /*57a0*/  QGMMA.64x64x32.F32.E4M3.E4M3 R184, gdesc[UR24], R184 ;  /* 0x00e0000018b879f3 */ /* 0x000fe200087008b8 */
[----:B------:R-:W-:-:S05]  /*57b0*/  UIADD3.64 UR36, UR8, 0x400, URZ ;  /* 0x0000040008247897 */ /* 0x000fca000fffe03f */
[----:B------:R-:W-:Y:S04]  /*57c0*/  QGMMA.64x64x32.F32.E4M3.E4M3 R184, gdesc[UR20], R184 ;  /* 0x00e0000014b879f3 */ /* 0x000fe800087008b8 */
[----:B------:R-:W-:Y:S01]  /*57d0*/  QGMMA.64x64x32.F32.E4M3.E4M3 R152, gdesc[UR12], RZ, !UPT ;  /* 0x00e000000c9879f3 */ /* 0x000fe2000c7008ff */
[----:B------:R-:W-:Y:S01]  /*57e0*/  UMOV UR38, UR10 ;  /* 0x0000000a00267c82 */ /* 0x000fe20008000000 */
[----:B------:R-:W-:Y:S01]  /*57f0*/  UMOV UR39, UR11 ;  /* 0x0000000b00277c82 */ /* 0x000fe20008000000 */
[----:B------:R-:W-:Y:S01]  /*5800*/  UIADD3.64 UR24, UR8, 0x402, URZ ;  /* 0x0000040208187897 */ /* 0x000fe2000fffe03f */
[----:B------:R-:W-:Y:S01]  /*5810*/  QGMMA.64x64x32.F32.E4M3.E4M3 R152, gdesc[UR36], R152 ;  /* 0x00e00000249879f3 */ /* 0x000fe20008700898 */
[----:B------:R-:W-:-:S07]  /*5820*/  UIADD3.64 UR20, UR8, 0x404, URZ ;  /* 0x0000040408147897 */ /* 0x000fce000fffe03f */
[----:B------:R-:W-:Y:S01]  /*5830*/  QGMMA.64x64x32.F32.E4M3.E4M3 R152, gdesc[UR24], R152 ;  /* 0x00e00000189879f3 */ /* 0x000fe20008700898 */
[----:B-1----:R-:W-:-:S05]  /*5840*/  IMAD.SHL.U32 R8, R216, 0x2, RZ ;  /* 0x00000002d8087824 */ /* 0x002fca00078e00ff */
[----:B------:R-:W-:-:S04]  /*5850*/  LOP3.LUT R8, R8, 0x6, RZ, 0xc0, !PT ;  /* 0x0000000608087812 */ /* 0x000fc800078ec0ff */
[----:B------:R-:W-:-:S05]  /*5860*/  IADD3 R8, P1, R8, UR6, RZ ;  /* 0x0000000608087c10 */ /* 0x000fca000ff3e0ff */
[----:B------:R-:W-:Y:S01]  /*5870*/  IMAD.X R242, RZ, RZ, UR4, P1 ;  /* 0x00000004fff27e24 */ /* 0x000fe200088e06ff */
[C---:B------:R-:W-:Y:S01]  /*5880*/  IADD3 R240, P1, R8.reuse, 0x10, RZ ;  /* 0x0000001008f07810 */ /* 0x040fe20007f3e0ff */
[----:B------:R-:W-:Y:S04]  /*5890*/  QGMMA.64x64x32.F32.E4M3.E4M3 R152, gdesc[UR20], R152, gsb0 ;  /* 0x00e00000149879f3 */ /* 0x000fe80008000898 */
[----:B------:R-:W-:Y:S01]  /*58a0*/  IMAD.X R225, RZ, RZ, R242, P1 ;  /* 0x000000ffffe17224 */ /* 0x000fe200008e06f2 */
[----:B------:R-:W-:-:S05]  /*58b0*/  IADD3 R223, P1, R8, 0x19, RZ ;  /* 0x0000001908df7810 */ /* 0x000fca0007f3e0ff */
[----:B------:R-:W-:Y:S01]  /*58c0*/  IMAD.X R239, RZ, RZ, R242, P1 ;  /* 0x000000ffffef7224 */ /* 0x000fe200008e06f2 */
[----:B------:R-:W-:-:S05]  /*58d0*/  IADD3 R218, P1, R8, 0x21, RZ ;  /* 0x0000002108da7810 */ /* 0x000fca0007f3e0ff */
[--C-:B------:R-:W-:Y:S01]  /*58e0*/  IMAD.X R247, RZ, RZ, R242.reuse, P1 ;  /* 0x000000fffff77224 */ /* 0x100fe200008e06f2 */
[C---:B------:R-:W-:Y:S02]  /*58f0*/  IADD3 R219, P1, R8.reuse, 0x29, RZ ;  /* 0x0000002908db7810 */ /* 0x040fe40007f3e0ff */
[C---:B------:R-:W-:Y:S02]  /*5900*/  IADD3 R244, P5, R8.reuse, 0x8, RZ ;  /* 0x0000000808f47810 */ /* 0x040fe40007fbe0ff */
[C---:B------:R-:W-:Y:S01]  /*5910*/  ISETP.GE.U32.AND P4, PT, R8.reuse, R2, PT ;  /* 0x000000020800720c */ /* 0x040fe20003f86070 */
[--C-:B------:R-:W-:Y:S01]  /*5920*/  IMAD.X R252, RZ, RZ, R242.reuse, P1 ;  /* 0x000000fffffc7224 */ /* 0x100fe200008e06f2 */
[C---:B--2---:R-:W-:Y:S01]  /*5930*/  IADD3 R5, P1, R8.reuse, 0x31, RZ ;  /* 0x0000003108057810 */ /* 0x044fe20007f3e0ff */
[----:B------:R-:W-:Y:S01]  /*5940*/  IMAD.X R248, RZ, RZ, R242, P5 ;  /* 0x000000fffff87224 */ /* 0x000fe200028e06f2 */
[----:B------:R-:W-:Y:S02]  /*5950*/  IADD3 R241, P3, R8, 0x9, RZ ;  /* 0x0000000908f17810 */ /* 0x000fe40007f7e0ff */
[----:B------:R-:W-:-:S02]  /*5960*/  ISETP.GE.U32.AND.EX P4, PT, R242, RZ, PT, P4 ;  /* 0x000000fff200720c */ /* 0x000fc40003f86140 */
[C---:B------:R-:W-:Y:S01]  /*5970*/  IADD3 R238, P5, R8.reuse, 0x11, RZ ;  /* 0x0000001108ee7810 */ /* 0x040fe20007fbe0ff */
[--C-:B------:R-:W-:Y:S01]  /*5980*/  IMAD.X R217, RZ, RZ, R242.reuse, P1 ;  /* 0x000000ffffd97224 */ /* 0x100fe200008e06f2 */
[C---:B------:R-:W-:Y:S01]  /*5990*/  IADD3 R6, P1, R8.reuse, 0x38, RZ ;  /* 0x0000003808067810 */ /* 0x040fe20007f3e0ff */
[--C-:B------:R-:W-:Y:S02]  /*59a0*/  IMAD.X R237, RZ, RZ, R242.reuse, P3 ;  /* 0x000000ffffed7224 */ /* 0x100fe400018e06f2 */
[--C-:B------:R-:W-:Y:S01]  /*59b0*/  IMAD.X R224, RZ, RZ, R242.reuse, P5 ;  /* 0x000000ffffe07224 */ /* 0x100fe200028e06f2 */
[----:B------:R-:W-:Y:S01]  /*59c0*/  IADD3 R220, P5, R8, 0x20, RZ ;  /* 0x0000002008dc7810 */ /* 0x000fe20007fbe0ff */
[----:B------:R-:W-:Y:S01]  /*59d0*/  IMAD.X R250, RZ, RZ, R242, P1 ;  /* 0x000000fffffa7224 */ /* 0x000fe200008e06f2 */
[----:B------:R-:W-:Y:S02]  /*59e0*/  LOP3.LUT R232, R2, 0x8, RZ, 0xfc, !PT ;  /* 0x0000000802e87812 */ /* 0x000fe400078efcff */
[----:B------:R-:W-:-:S02]  /*59f0*/  IADD3 R226, P3, R8, 0x18, RZ ;  /* 0x0000001808e27810 */ /* 0x000fc40007f7e0ff */
[C---:B------:R-:W-:Y:S01]  /*5a00*/  IADD3 R7, P1, R8.reuse, 0x39, RZ ;  /* 0x0000003908077810 */ /* 0x040fe20007f3e0ff */
[--C-:B------:R-:W-:Y:S01]  /*5a10*/  IMAD.X R246, RZ, RZ, R242.reuse, P5 ;  /* 0x000000fffff67224 */ /* 0x100fe200028e06f2 */
[C---:B------:R-:W-:Y:S01]  /*5a20*/  IADD3 R216, P5, R8.reuse, 0x28, RZ ;  /* 0x0000002808d87810 */ /* 0x040fe20007fbe0ff */
[--C-:B------:R-:W-:Y:S01]  /*5a30*/  IMAD.X R222, RZ, RZ, R242.reuse, P3 ;  /* 0x000000ffffde7224 */ /* 0x100fe200018e06f2 */
[C---:B------:R-:W-:Y:S01]  /*5a40*/  ISETP.GT.U32.AND P2, PT, R8.reuse, R2, PT ;  /* 0x000000020800720c */ /* 0x040fe20003f44070 */
[--C-:B------:R-:W-:Y:S01]  /*5a50*/  IMAD.X R249, RZ, RZ, R242.reuse, P1 ;  /* 0x000000fffff97224 */ /* 0x100fe200008e06f2 */
[CC--:B------:R-:W-:Y:S02]  /*5a60*/  ISETP.GT.U32.AND P6, PT, R8.reuse, R232.reuse, PT ;  /* 0x000000e80800720c */ /* 0x0c0fe40003fc4070 */
[----:B------:R-:W-:Y:S02]  /*5a70*/  ISETP.GE.U32.AND P3, PT, R8, R232, PT ;  /* 0x000000e80800720c */ /* 0x000fe40003f66070 */
[----:B------:R-:W-:Y:S01]  /*5a80*/  ISETP.GT.U32.AND P1, PT, R244, R2, PT ;  /* 0x00000002f400720c */ /* 0x000fe20003f24070 */
[----:B------:R-:W-:Y:S01]  /*5a90*/  IMAD.X R251, RZ, RZ, R242, P5 ;  /* 0x000000fffffb7224 */ /* 0x000fe200028e06f2 */
[----:B------:R-:W-:Y:S01]  /*5aa0*/  ISETP.GT.U32.AND.EX P2, PT, R242, RZ, PT, P2 ;  /* 0x000000fff200720c */ /* 0x000fe20003f44120 */
[----:B------:R0:W-:Y:S01]  /*5ab0*/  STL [R1+0x224], R0 ;  /* 0x0002240001007387 */ /* 0x0001e20000100800 */
[----:B------:R-:W-:-:S02]  /*5ac0*/  IADD3 R221, P5, R8, 0x30, RZ ;  /* 0x0000003008dd7810 */ /* 0x000fc40007fbe0ff */
[----:B------:R-:W-:Y:S01]  /*5ad0*/  ISETP.GT.U32.AND.EX P6, PT, R242, RZ, PT, P6 ;  /* 0x000000fff200720c */ /* 0x000fe20003fc4160 */
[----:B------:R-:W2:Y:S01]  /*5ae0*/  LDL R233, [R1+0x114] ;  /* 0x0001140001e97983 */ /* 0x000ea20000100800 */
[----:B------:R-:W-:Y:S02]  /*5af0*/  WARPGROUP.DEPBAR.LE gsb0, 0x0 ;  /* 0x00008000000079c5 */ /* 0x000fe40000010000 */
[----:B------:R-:W-:Y:S01]  /*5b00*/  FMUL R245, R185, UR16 ;  /* 0x00000010b9f57c20 */ /* 0x000fe20008400000 */
[----:B------:R-:W-:-:S04]  /*5b10*/  FMUL R234, R189, UR16 ;  /* 0x00000010bdea7c20 */ /* 0x000fc80008400000 */
[----:B------:R-:W-:Y:S02]  /*5b20*/  FSEL R245, R245, -INF , !P4 ;  /* 0xff800000f5f57808 */ /* 0x000fe40006000000 */
[----:B------:R-:W-:-:S04]  /*5b30*/  ISETP.GT.U32.AND P4, PT, R241, R2, PT ;  /* 0x00000002f100720c */ /* 0x000fc80003f84070 */
[----:B------:R-:W-:-:S04]  /*5b40*/  ISETP.GT.U32.AND.EX P4, PT, R237, RZ, PT, P4 ;  /* 0x000000ffed00720c */ /* 0x000fc80003f84140 */
[----:B------:R-:W-:Y:S02]  /*5b50*/  FSEL R234, R234, -INF , !P4 ;  /* 0xff800000eaea7808 */ /* 0x000fe40006000000 */
[----:B------:R-:W-:Y:S01]  /*5b60*/  ISETP.GT.U32.AND P4, PT, R241, R232, PT ;  /* 0x000000e8f100720c */ /* 0x000fe20003f84070 */
[----:B------:R-:W-:Y:S01]  /*5b70*/  FMUL R229, R184, UR16 ;  /* 0x00000010b8e57c20 */ /* 0x000fe20008400000 */
[----:B------:R-:W-:Y:S01]  /*5b80*/  FMUL R228, R190, UR16 ;  /* 0x00000010bee47c20 */ /* 0x000fe20008400000 */
[----:B------:R-:W-:Y:S01]  /*5b90*/  FMUL R227, R191, UR16 ;  /* 0x00000010bfe37c20 */ /* 0x000fe20008400000 */
[----:B------:R-:W-:Y:S01]  /*5ba0*/  ISETP.GT.U32.AND.EX P4, PT, R237, RZ, PT, P4 ;  /* 0x000000ffed00720c */ /* 0x000fe20003f84140 */
[----:B------:R-:W-:Y:S01]  /*5bb0*/  FMUL R243, R186, UR16 ;  /* 0x00000010baf37c20 */ /* 0x000fe20008400000 */
[----:B------:R-:W-:Y:S01]  /*5bc0*/  FMUL R236, R187, UR16 ;  /* 0x00000010bbec7c20 */ /* 0x000fe20008400000 */
[----:B------:R-:W-:Y:S01]  /*5bd0*/  FMUL R235, R188, UR16 ;  /* 0x00000010bceb7c20 */ /* 0x000fe20008400000 */
[----:B------:R-:W-:-:S02]  /*5be0*/  ISETP.GE.U32.AND.EX P3, PT, R242, RZ, PT, P3 ;  /* 0x000000fff200720c */ /* 0x000fc40003f66130 */
[----:B------:R-:W-:Y:S02]  /*5bf0*/  ISETP.GT.U32.AND.EX P1, PT, R248, RZ, PT, P1 ;  /* 0x000000fff800720c */ /* 0x000fe40003f24110 */
[C---:B------:R-:W-:Y:S02]  /*5c00*/  LOP3.LUT R230, R2.reuse, 0x80, RZ, 0xfc, !PT ;  /* 0x0000008002e67812 */ /* 0x040fe400078efcff */
[----:B0-----:R-:W-:Y:S02]  /*5c10*/  LOP3.LUT R0, R2, 0x88, RZ, 0xfc, !PT ;  /* 0x0000008802007812 */ /* 0x001fe400078efcff */
[----:B------:R-:W-:Y:S02]  /*5c20*/  FSEL R229, R229, -INF , !P2 ;  /* 0xff800000e5e57808 */ /* 0x000fe40005000000 */
[----:B------:R-:W-:Y:S02]  /*5c30*/  FSEL R228, R228, -INF , !P2 ;  /* 0xff800000e4e47808 */ /* 0x000fe40005000000 */
[----:B------:R-:W-:Y:S01]  /*5c40*/  FSEL R227, R227, -INF , !P4 ;  /* 0xff800000e3e37808 */ /* 0x000fe20006000000 */
[----:B------:R-:W-:Y:S01]  /*5c50*/  IMAD.X R231, RZ, RZ, R242, P5 ;  /* 0x000000ffffe77224 */ /* 0x000fe200028e06f2 */
[----:B------:R-:W-:-:S02]  /*5c60*/  ISETP.GT.U32.AND P2, PT, R240, R2, PT ;  /* 0x00000002f000720c */ /* 0x000fc40003f44070 */
[----:B------:R-:W-:Y:S02]  /*5c70*/  ISETP.GT.U32.AND P4, PT, R238, R2, PT ;  /* 0x00000002ee00720c */ /* 0x000fe40003f84070 */
[----:B------:R-:W-:Y:S02]  /*5c80*/  FSEL R243, R243, -INF , !P6 ;  /* 0xff800000f3f37808 */ /* 0x000fe40007000000 */
[----:B------:R-:W-:Y:S02]  /*5c90*/  FSEL R236, R236, -INF , !P3 ;  /* 0xff800000ecec7808 */ /* 0x000fe40005800000 */
[----:B------:R-:W-:Y:S01]  /*5ca0*/  FSEL R235, R235, -INF , !P1 ;  /* 0xff800000ebeb7808 */ /* 0x000fe20004800000 */
[----:B------:R-:W-:Y:S01]  /*5cb0*/  FMUL R9, R192, UR16 ;  /* 0x00000010c0097c20 */ /* 0x000fe20008400000 */
[CC--:B------:R-:W-:Y:S02]  /*5cc0*/  ISETP.GT.U32.AND P5, PT, R8.reuse, R230.reuse, PT ;  /* 0x000000e60800720c */ /* 0x0c0fe40003fa4070 */
[----:B------:R-:W-:-:S02]  /*5cd0*/  ISETP.GE.U32.AND P6, PT, R8, R230, PT ;  /* 0x000000e60800720c */ /* 0x000fc40003fc6070 */
[CC--:B------:R-:W-:Y:S02]  /*5ce0*/  ISETP.GT.U32.AND P3, PT, R8.reuse, R0.reuse, PT ;  /* 0x000000000800720c */ /* 0x0c0fe40003f64070 */
[----:B------:R-:W-:Y:S01]  /*5cf0*/  ISETP.GE.U32.AND P1, PT, R8, R0, PT ;  /* 0x000000000800720c */ /* 0x000fe20003f26070 */
[----:B------:R-:W-:Y:S01]  /*5d00*/  FMUL R8, R193, UR16 ;  /* 0x00000010c1087c20 */ /* 0x000fe20008400000 */
[----:B------:R-:W-:Y:S02]  /*5d10*/  ISETP.GT.U32.AND.EX P2, PT, R225, RZ, PT, P2 ;  /* 0x000000ffe100720c */ /* 0x000fe40003f44120 */
[----:B------:R-:W-:Y:S02]  /*5d20*/  ISETP.GT.U32.AND.EX P4, PT, R224, RZ, PT, P4 ;  /* 0x000000ffe000720c */ /* 0x000fe40003f84140 */
[----:B------:R-:W-:Y:S02]  /*5d30*/  FSEL R9, R9, -INF , !P2 ;  /* 0xff80000009097808 */ /* 0x000fe40005000000 */
[----:B------:R-:W-:-:S02]  /*5d40*/  FSEL R8, R8, -INF , !P4 ;  /* 0xff80000008087808 */ /* 0x000fc40006000000 */
[-C--:B------:R-:W-:Y:S02]  /*5d50*/  ISETP.GT.U32.AND P2, PT, R240, R232.reuse, PT ;  /* 0x000000e8f000720c */ /* 0x080fe40003f44070 */
[----:B------:R-:W-:Y:S01]  /*5d60*/  ISETP.GT.U32.AND P4, PT, R238, R232, PT ;  /* 0x000000e8ee00720c */ /* 0x000fe20003f84070 */
[----:B------:R-:W-:Y:S01]  /*5d70*/  FMUL R10, R194, UR16 ;  /* 0x00000010c20a7c20 */ /* 0x000fe20008400000 */
        /* <DEDUP_REMOVED lines=81> */
[----:B------:R-:W-:Y:S01]  /*6290*/  ISETP.GT.U32.AND.EX P2, PT, R250, RZ, PT, P2 ;  /* 0x000000fffa00720c */ /* 0x000fe20003f44120 */
[----:B------:R-:W-:Y:S01]  /*62a0*/  FMUL R153, R153, UR16 ;  /* 0x0000001099997c20 */ /* 0x000fe20008400000 */
[----:B------:R-:W-:Y:S01]  /*62b0*/  ISETP.GT.U32.AND.EX P4, PT, R249, RZ, PT, P4 ;  /* 0x000000fff900720c */ /* 0x000fe20003f84140 */
[----:B------:R-:W-:Y:S01]  /*62c0*/  FMUL R152, R152, UR16 ;  /* 0x0000001098987c20 */ /* 0x000fe20008400000 */
[C---:B------:R-:W-:Y:S01]  /*62d0*/  ISETP.GE.U32.AND.EX P6, PT, R242.reuse, RZ, PT, P6 ;  /* 0x000000fff200720c */ /* 0x040fe20003fc6160 */
[----:B------:R-:W3:Y:S01]  /*62e0*/  LDL R232, [R1+0x110] ;  /* 0x0001100001e87983 */ /* 0x000ee20000100800 */
[----:B------:R-:W-:-:S02]  /*62f0*/  ISETP.GT.U32.AND.EX P5, PT, R242, RZ, PT, P5 ;  /* 0x000000fff200720c */ /* 0x000fc40003fa4150 */
[----:B------:R-:W-:Y:S02]  /*6300*/  FSEL R191, R191, -INF , !P2 ;  /* 0xff800000bfbf7808 */ /* 0x000fe40005000000 */
[----:B------:R-:W-:Y:S02]  /*6310*/  FSEL R190, R190, -INF , !P4 ;  /* 0xff800000bebe7808 */ /* 0x000fe40006000000 */
[C---:B------:R-:W-:Y:S02]  /*6320*/  ISETP.GT.U32.AND P2, PT, R244.reuse, R230, PT ;  /* 0x000000e6f400720c */ /* 0x040fe40003f44070 */
[----:B------:R-:W-:Y:S02]  /*6330*/  ISETP.GT.U32.AND P4, PT, R244, R0, PT ;  /* 0x00000000f400720c */ /* 0x000fe40003f84070 */
[----:B------:R-:W-:Y:S01]  /*6340*/  FSEL R153, R153, -INF , !P6 ;  /* 0xff80000099997808 */ /* 0x000fe20007000000 */
[----:B------:R-:W4:Y:S01]  /*6350*/  LDL R244, [R1+0x124] ;  /* 0x0001240001f47983 */ /* 0x000f220000100800 */
[----:B------:R-:W-:-:S02]  /*6360*/  FSEL R152, R152, -INF , !P5 ;  /* 0xff80000098987808 */ /* 0x000fc40006800000 */
[C---:B------:R-:W-:Y:S02]  /*6370*/  ISETP.GT.U32.AND P6, PT, R241.reuse, R0, PT ;  /* 0x00000000f100720c */ /* 0x040fe40003fc4070 */
[----:B------:R-:W-:Y:S01]  /*6380*/  ISETP.GT.U32.AND P5, PT, R241, R230, PT ;  /* 0x000000e6f100720c */ /* 0x000fe20003fa4070 */
[----:B------:R-:W5:Y:S01]  /*6390*/  LDL.LU R0, [R1+0x224] ;  /* 0x0002240001007983 */ /* 0x000f620000300800 */
[----:B------:R-:W-:-:S03]  /*63a0*/  ISETP.GT.U32.AND.EX P6, PT, R237, RZ, PT, P6 ;  /* 0x000000ffed00720c */ /* 0x000fc60003fc4160 */
[----:B------:R-:W4:Y:S01]  /*63b0*/  LDL R241, [R1+0x11c] ;  /* 0x00011c0001f17983 */ /* 0x000f220000100800 */
[----:B------:R-:W-:-:S03]  /*63c0*/  ISETP.GT.U32.AND.EX P5, PT, R237, RZ, PT, P5 ;  /* 0x000000ffed00720c */ /* 0x000fc60003fa4150 */
[----:B------:R-:W5:Y:S01]  /*63d0*/  LDL R237, [R1+0x118] ;  /* 0x0001180001ed7983 */ /* 0x000f620000100800 */
[----:B------:R-:W-:Y:S01]  /*63e0*/  FMUL R154, R154, UR16 ;  /* 0x000000109a9a7c20 */ /* 0x000fe20008400000 */
[----:B------:R-:W-:Y:S01]  /*63f0*/  ISETP.GT.U32.AND.EX P3, PT, R242, RZ, PT, P3 ;  /* 0x000000fff200720c */ /* 0x000fe20003f64130 */
[----:B------:R-:W-:-:S03]  /*6400*/  FMUL R158, R158, UR16 ;  /* 0x000000109e9e7c20 */ /* 0x000fc60008400000 */
[----:B------:R-:W-:Y:S02]  /*6410*/  FSEL R154, R154, -INF , !P3 ;  /* 0xff8000009a9a7808 */ /* 0x000fe40005800000 */
[----:B------:R-:W-:Y:S01]  /*6420*/  ISETP.GT.U32.AND P3, PT, R240, R230, PT ;  /* 0x000000e6f000720c */ /* 0x000fe20003f64070 */
[----:B------:R-:W-:Y:S01]  /*6430*/  FMUL R160, R160, UR16 ;  /* 0x00000010a0a07c20 */ /* 0x000fe20008400000 */
[----:B------:R-:W-:Y:S02]  /*6440*/  ISETP.GT.U32.AND.EX P4, PT, R248, RZ, PT, P4 ;  /* 0x000000fff800720c */ /* 0x000fe40003f84140 */
[----:B------:R-:W-:Y:S01]  /*6450*/  ISETP.GT.U32.AND.EX P3, PT, R225, RZ, PT, P3 ;  /* 0x000000ffe100720c */ /* 0x000fe20003f64130 */
[----:B------:R-:W-:Y:S01]  /*6460*/  FMUL R156, R156, UR16 ;  /* 0x000000109c9c7c20 */ /* 0x000fe20008400000 */
[----:B------:R-:W-:Y:S01]  /*6470*/  FSEL R158, R158, -INF , !P4 ;  /* 0xff8000009e9e7808 */ /* 0x000fe20006000000 */
[----:B------:R-:W-:Y:S01]  /*6480*/  FMUL R155, R155, UR16 ;  /* 0x000000109b9b7c20 */ /* 0x000fe20008400000 */
[----:B------:R-:W-:-:S02]  /*6490*/  ISETP.GT.U32.AND.EX P2, PT, R248, RZ, PT, P2 ;  /* 0x000000fff800720c */ /* 0x000fc40003f44120 */
[-C--:B------:R-:W-:Y:S02]  /*64a0*/  ISETP.GT.U32.AND P4, PT, R226, R230.reuse, PT ;  /* 0x000000e6e200720c */ /* 0x080fe40003f84070 */
[----:B------:R-:W-:Y:S01]  /*64b0*/  ISETP.GE.U32.AND.EX P1, PT, R242, RZ, PT, P1 ;  /* 0x000000fff200720c */ /* 0x000fe20003f26110 */
[----:B------:R-:W-:Y:S01]  /*64c0*/  FMUL R212, R164, UR16 ;  /* 0x00000010a4d47c20 */ /* 0x000fe20008400000 */
[----:B------:R-:W-:Y:S01]  /*64d0*/  FSEL R160, R160, -INF , !P3 ;  /* 0xff800000a0a07808 */ /* 0x000fe20005800000 */
[----:B------:R-:W-:Y:S01]  /*64e0*/  FMUL R213, R165, UR16 ;  /* 0x00000010a5d57c20 */ /* 0x000fe20008400000 */
[----:B------:R-:W-:Y:S01]  /*64f0*/  LOP3.LUT R242, R2, 0x88, RZ, 0xfc, !PT ;  /* 0x0000008802f27812 */ /* 0x000fe200078efcff */
[----:B------:R-:W-:Y:S01]  /*6500*/  FMUL R157, R157, UR16 ;  /* 0x000000109d9d7c20 */ /* 0x000fe20008400000 */
[-C--:B------:R-:W-:Y:S01]  /*6510*/  ISETP.GT.U32.AND P3, PT, R223, R230.reuse, PT ;  /* 0x000000e6df00720c */ /* 0x080fe20003f64070 */
[----:B------:R-:W-:Y:S01]  /*6520*/  FMUL R159, R159, UR16 ;  /* 0x000000109f9f7c20 */ /* 0x000fe20008400000 */
[----:B------:R-:W-:Y:S01]  /*6530*/  FSEL R156, R156, -INF , !P2 ;  /* 0xff8000009c9c7808 */ /* 0x000fe20005000000 */
[----:B------:R-:W-:Y:S01]  /*6540*/  FMUL R161, R161, UR16 ;  /* 0x00000010a1a17c20 */ /* 0x000fe20008400000 */
[----:B------:R-:W-:Y:S01]  /*6550*/  ISETP.GT.U32.AND.EX P4, PT, R222, RZ, PT, P4 ;  /* 0x000000ffde00720c */ /* 0x000fe20003f84140 */
[----:B------:R-:W-:Y:S01]  /*6560*/  FMUL R162, R162, UR16 ;  /* 0x00000010a2a27c20 */ /* 0x000fe20008400000 */
[----:B------:R-:W-:Y:S01]  /*6570*/  FSEL R155, R155, -INF , !P1 ;  /* 0xff8000009b9b7808 */ /* 0x000fe20004800000 */
[----:B------:R-:W-:Y:S01]  /*6580*/  FMUL R163, R163, UR16 ;  /* 0x00000010a3a37c20 */ /* 0x000fe20008400000 */
[----:B------:R-:W-:Y:S01]  /*6590*/  ISETP.GT.U32.AND P2, PT, R238, R230, PT ;  /* 0x000000e6ee00720c */ /* 0x000fe20003f44070 */
[----:B------:R-:W-:Y:S01]  /*65a0*/  FMUL R214, R166, UR16 ;  /* 0x00000010a6d67c20 */ /* 0x000fe20008400000 */
[----:B------:R-:W-:Y:S01]  /*65b0*/  ISETP.GT.U32.AND P1, PT, R240, R242, PT ;  /* 0x000000f2f000720c */ /* 0x000fe20003f24070 */
[----:B------:R-:W-:Y:S01]  /*65c0*/  FMUL R215, R167, UR16 ;  /* 0x00000010a7d77c20 */ /* 0x000fe20008400000 */
[----:B------:R-:W-:Y:S01]  /*65d0*/  ISETP.GT.U32.AND.EX P3, PT, R239, RZ, PT, P3 ;  /* 0x000000ffef00720c */ /* 0x000fe20003f64130 */
[----:B------:R-:W-:Y:S01]  /*65e0*/  FMUL R171, R171, UR16 ;  /* 0x00000010abab7c20 */ /* 0x000fe20008400000 */
[----:B------:R-:W-:Y:S01]  /*65f0*/  LOP3.LUT R240, R2, 0x88, RZ, 0xfc, !PT ;  /* 0x0000008802f07812 */ /* 0x000fe200078efcff */
[----:B------:R-:W-:Y:S01]  /*6600*/  USHF.R.S32.HI UR7, URZ, 0x1f, UR5 ;  /* 0x0000001f3f077899 */ /* 0x000fe20008011405 */
[----:B------:R-:W-:Y:S01]  /*6610*/  FSEL R212, R212, -INF , !P4 ;  /* 0xff800000d4d47808 */ /* 0x000fe20006000000 */
[----:B------:R-:W5:Y:S01]  /*6620*/  LDL R248, [R1+0x134] ;  /* 0x0001340001f87983 */ /* 0x000f620000100800 */
[----:B------:R-:W-:-:S02]  /*6630*/  ISETP.GT.U32.AND.EX P2, PT, R224, RZ, PT, P2 ;  /* 0x000000ffe000720c */ /* 0x000fc40003f44120 */
[C---:B------:R-:W-:Y:S02]  /*6640*/  ISETP.GT.U32.AND P4, PT, R218.reuse, R230, PT ;  /* 0x000000e6da00720c */ /* 0x040fe40003f84070 */
[----:B------:R-:W-:Y:S02]  /*6650*/  FSEL R213, R213, -INF , !P3 ;  /* 0xff800000d5d57808 */ /* 0x000fe40005800000 */
[----:B------:R-:W-:Y:S01]  /*6660*/  ISETP.GT.U32.AND P3, PT, R218, R240, PT ;  /* 0x000000f0da00720c */ /* 0x000fe20003f64070 */
[----:B------:R-:W-:Y:S01]  /*6670*/  FMUL R218, R169, UR16 ;  /* 0x00000010a9da7c20 */ /* 0x000fe20008400000 */
[----:B------:R-:W-:Y:S02]  /*6680*/  FSEL R157, R157, -INF , !P5 ;  /* 0xff8000009d9d7808 */ /* 0x000fe40006800000 */
[----:B------:R-:W-:Y:S02]  /*6690*/  FSEL R159, R159, -INF , !P6 ;  /* 0xff8000009f9f7808 */ /* 0x000fe40007000000 */
[----:B------:R-:W-:-:S02]  /*66a0*/  FSEL R161, R161, -INF , !P2 ;  /* 0xff800000a1a17808 */ /* 0x000fc40005000000 */
[----:B------:R-:W-:Y:S02]  /*66b0*/  ISETP.GT.U32.AND.EX P4, PT, R247, RZ, PT, P4 ;  /* 0x000000fff700720c */ /* 0x000fe40003f84140 */
[-C--:B------:R-:W-:Y:S02]  /*66c0*/  ISETP.GT.U32.AND P5, PT, R238, R240.reuse, PT ;  /* 0x000000f0ee00720c */ /* 0x080fe40003fa4070 */
[-C--:B------:R-:W-:Y:S01]  /*66d0*/  ISETP.GT.U32.AND P6, PT, R226, R240.reuse, PT ;  /* 0x000000f0e200720c */ /* 0x080fe20003fc4070 */
[----:B------:R-:W5:Y:S01]  /*66e0*/  LDL R238, [R1+0x12c] ;  /* 0x00012c0001ee7983 */ /* 0x000f620000100800 */
[----:B------:R-:W-:Y:S02]  /*66f0*/  ISETP.GT.U32.AND P2, PT, R223, R240, PT ;  /* 0x000000f0df00720c */ /* 0x000fe40003f44070 */
[----:B------:R-:W-:Y:S02]  /*6700*/  ISETP.GT.U32.AND.EX P1, PT, R225, RZ, PT, P1 ;  /* 0x000000ffe100720c */ /* 0x000fe40003f24110 */
[----:B------:R-:W-:-:S02]  /*6710*/  FSEL R218, R218, -INF , !P4 ;  /* 0xff800000dada7808 */ /* 0x000fc40006000000 */
[----:B------:R-:W-:Y:S02]  /*6720*/  ISETP.GT.U32.AND.EX P5, PT, R224, RZ, PT, P5 ;  /* 0x000000ffe000720c */ /* 0x000fe40003fa4150 */
[----:B------:R-:W-:Y:S02]  /*6730*/  ISETP.GT.U32.AND.EX P6, PT, R222, RZ, PT, P6 ;  /* 0x000000ffde00720c */ /* 0x000fe40003fc4160 */
[----:B------:R-:W-:Y:S02]  /*6740*/  ISETP.GT.U32.AND.EX P2, PT, R239, RZ, PT, P2 ;  /* 0x000000ffef00720c */ /* 0x000fe40003f44120 */
[----:B------:R-:W-:Y:S01]  /*6750*/  ISETP.GT.U32.AND P4, PT, R219, R240, PT ;  /* 0x000000f0db00720c */ /* 0x000fe20003f84070 */
[----:B------:R-:W-:Y:S01]  /*6760*/  FMUL R222, R175, UR16 ;  /* 0x00000010afde7c20 */ /* 0x000fe20008400000 */
[----:B------:R-:W-:Y:S02]  /*6770*/  FSEL R162, R162, -INF , !P1 ;  /* 0xff800000a2a27808 */ /* 0x000fe40004800000 */
[----:B------:R-:W-:Y:S01]  /*6780*/  ISETP.GT.U32.AND.EX P3, PT, R247, RZ, PT, P3 ;  /* 0x000000fff700720c */ /* 0x000fe20003f64130 */
[----:B------:R-:W-:Y:S01]  /*6790*/  FMUL R224, R182, UR16 ;  /* 0x00000010b6e07c20 */ /* 0x000fe20008400000 */
[----:B------:R-:W-:Y:S01]  /*67a0*/  ISETP.GT.U32.AND P1, PT, R220, R230, PT ;  /* 0x000000e6dc00720c */ /* 0x000fe20003f24070 */
[----:B------:R-:W-:Y:S01]  /*67b0*/  FMUL R223, R178, UR16 ;  /* 0x00000010b2df7c20 */ /* 0x000fe20008400000 */
[----:B------:R-:W-:Y:S01]  /*67c0*/  FSEL R163, R163, -INF , !P5 ;  /* 0xff800000a3a37808 */ /* 0x000fe20006800000 */
[----:B------:R-:W-:Y:S01]  /*67d0*/  FMUL R226, R179, UR16 ;  /* 0x00000010b3e27c20 */ /* 0x000fe20008400000 */
[----:B------:R-:W-:Y:S01]  /*67e0*/  FSEL R214, R214, -INF , !P6 ;  /* 0xff800000d6d67808 */ /* 0x000fe20007000000 */
[----:B------:R-:W-:Y:S01]  /*67f0*/  FMUL R225, R183, UR16 ;  /* 0x00000010b7e17c20 */ /* 0x000fe20008400000 */
[----:B------:R-:W-:Y:S01]  /*6800*/  FSEL R215, R215, -INF , !P2 ;  /* 0xff800000d7d77808 */ /* 0x000fe20005000000 */
[----:B------:R-:W5:Y:S01]  /*6810*/  LDL R247, [R1+0x130] ;  /* 0x0001300001f77983 */ /* 0x000f620000100800 */
[----:B------:R-:W-:-:S02]  /*6820*/  ISETP.GT.U32.AND.EX P4, PT, R252, RZ, PT, P4 ;  /* 0x000000fffc00720c */ /* 0x000fc40003f84140 */
[----:B------:R-:W-:Y:S01]  /*6830*/  ISETP.GT.U32.AND P5, PT, R220, R240, PT ;  /* 0x000000f0dc00720c */ /* 0x000fe20003fa4070 */
[----:B------:R-:W5:Y:S01]  /*6840*/  LDL R239, [R1+0x150] ;  /* 0x0001500001ef7983 */ /* 0x000f620000100800 */
[C---:B------:R-:W-:Y:S02]  /*6850*/  ISETP.GT.U32.AND P6, PT, R216.reuse, R230, PT ;  /* 0x000000e6d800720c */ /* 0x040fe40003fc4070 */
[----:B------:R-:W-:Y:S01]  /*6860*/  ISETP.GT.U32.AND P2, PT, R216, R240, PT ;  /* 0x000000f0d800720c */ /* 0x000fe20003f44070 */
[----:B------:R-:W-:Y:S01]  /*6870*/  FMUL R216, R168, UR16 ;  /* 0x00000010a8d87c20 */ /* 0x000fe20008400000 */
[----:B------:R-:W-:Y:S01]  /*6880*/  ISETP.GT.U32.AND.EX P1, PT, R246, RZ, PT, P1 ;  /* 0x000000fff600720c */ /* 0x000fe20003f24110 */
[----:B------:R-:W-:Y:S01]  /*6890*/  FMUL R220, R170, UR16 ;  /* 0x00000010aadc7c20 */ /* 0x000fe20008400000 */
[----:B------:R-:W-:Y:S02]  /*68a0*/  FSEL R222, R222, -INF , !P4 ;  /* 0xff800000dede7808 */ /* 0x000fe40006000000 */
[----:B------:R-:W-:-:S02]  /*68b0*/  ISETP.GT.U32.AND.EX P5, PT, R246, RZ, PT, P5 ;  /* 0x000000fff600720c */ /* 0x000fc40003fa4150 */
[----:B------:R-:W-:Y:S01]  /*68c0*/  ISETP.GT.U32.AND P4, PT, R6, R240, PT ;  /* 0x000000f00600720c */ /* 0x000fe20003f84070 */
[----:B------:R-:W5:Y:S01]  /*68d0*/  LDL R246, [R1+0x13c] ;  /* 0x00013c0001f67983 */ /* 0x000f620000100800 */
[----:B------:R-:W-:Y:S02]  /*68e0*/  FSEL R216, R216, -INF , !P1 ;  /* 0xff800000d8d87808 */ /* 0x000fe40004800000 */
[----:B------:R-:W-:Y:S02]  /*68f0*/  ISETP.GT.U32.AND P1, PT, R219, R230, PT ;  /* 0x000000e6db00720c */ /* 0x000fe40003f24070 */
[----:B------:R-:W-:Y:S02]  /*6900*/  FSEL R220, R220, -INF , !P5 ;  /* 0xff800000dcdc7808 */ /* 0x000fe40006800000 */
[----:B------:R-:W-:Y:S02]  /*6910*/  FSEL R219, R171, -INF , !P3 ;  /* 0xff800000abdb7808 */ /* 0x000fe40005800000 */
[----:B------:R-:W-:-:S02]  /*6920*/  ISETP.GT.U32.AND.EX P4, PT, R250, RZ, PT, P4 ;  /* 0x000000fffa00720c */ /* 0x000fc40003f84140 */
[C---:B------:R-:W-:Y:S02]  /*6930*/  ISETP.GT.U32.AND P5, PT, R221.reuse, R230, PT ;  /* 0x000000e6dd00720c */ /* 0x040fe40003fa4070 */
[----:B------:R-:W-:Y:S01]  /*6940*/  ISETP.GT.U32.AND P3, PT, R221, R240, PT ;  /* 0x000000f0dd00720c */ /* 0x000fe20003f64070 */
[----:B------:R-:W-:Y:S01]  /*6950*/  FMUL R221, R174, UR16 ;  /* 0x00000010aedd7c20 */ /* 0x000fe20008400000 */
[----:B------:R-:W-:Y:S02]  /*6960*/  ISETP.GT.U32.AND.EX P2, PT, R251, RZ, PT, P2 ;  /* 0x000000fffb00720c */ /* 0x000fe40003f44120 */
[----:B------:R-:W-:Y:S02]  /*6970*/  FSEL R224, R224, -INF , !P4 ;  /* 0xff800000e0e07808 */ /* 0x000fe40006000000 */
[----:B------:R-:W-:Y:S02]  /*6980*/  ISETP.GT.U32.AND.EX P3, PT, R231, RZ, PT, P3 ;  /* 0x000000ffe700720c */ /* 0x000fe40003f64130 */
[----:B------:R-:W-:-:S02]  /*6990*/  FSEL R221, R221, -INF , !P2 ;  /* 0xff800000dddd7808 */ /* 0x000fc40005000000 */
[-C--:B------:R-:W-:Y:S02]  /*69a0*/  ISETP.GT.U32.AND P2, PT, R5, R240.reuse, PT ;  /* 0x000000f00500720c */ /* 0x080fe40003f44070 */
[----:B------:R-:W-:Y:S02]  /*69b0*/  FSEL R223, R223, -INF , !P3 ;  /* 0xff800000dfdf7808 */ /* 0x000fe40005800000 */
[----:B------:R-:W-:Y:S02]  /*69c0*/  ISETP.GT.U32.AND P3, PT, R7, R240, PT ;  /* 0x000000f00700720c */ /* 0x000fe40003f64070 */
[----:B------:R-:W-:Y:S01]  /*69d0*/  ISETP.GT.U32.AND.EX P2, PT, R217, RZ, PT, P2 ;  /* 0x000000ffd900720c */ /* 0x000fe20003f44120 */
[----:B------:R-:W5:Y:S01]  /*69e0*/  LDL R240, [R1+0x148] ;  /* 0x0001480001f07983 */ /* 0x000f620000100800 */
[----:B------:R-:W-:Y:S02]  /*69f0*/  ISETP.GT.U32.AND.EX P3, PT, R249, RZ, PT, P3 ;  /* 0x000000fff900720c */ /* 0x000fe40003f64130 */
[----:B------:R-:W-:-:S02]  /*6a00*/  FSEL R226, R226, -INF , !P2 ;  /* 0xff800000e2e27808 */ /* 0x000fc40005000000 */
[----:B--2---:R-:W-:Y:S02]  /*6a10*/  IADD3 R168, P2, R233, UR5, RZ ;  /* 0x00000005e9a87c10 */ /* 0x004fe4000ff5e0ff */
[----:B------:R-:W2:Y:S01]  /*6a20*/  LDL R233, [R1+0x120] ;  /* 0x0001200001e97983 */ /* 0x000ea20000100800 */
[----:B------:R-:W-:Y:S02]  /*6a30*/  FSEL R225, R225, -INF , !P3 ;  /* 0xff800000e1e17808 */ /* 0x000fe40005800000 */
[----:B---3--:R-:W-:Y:S02]  /*6a40*/  IADD3.X R169, R232, UR7, RZ, P2, !PT ;  /* 0x00000007e8a97c10 */ /* 0x008fe400097fe4ff */
[----:B------:R-:W3:Y:S01]  /*6a50*/  LDL R232, [R1+0x144] ;  /* 0x0001440001e87983 */ /* 0x000ee20000100800 */
[----:B----4-:R-:W-:Y:S02]  /*6a60*/  IADD3 R164, P4, R241, UR5, RZ ;  /* 0x00000005f1a47c10 */ /* 0x010fe4000ff9e0ff */
[----:B------:R-:W-:Y:S01]  /*6a70*/  IADD3 R166, P3, R244, UR5, RZ ;  /* 0x00000005f4a67c10 */ /* 0x000fe2000ff7e0ff */
[----:B------:R-:W4:Y:S01]  /*6a80*/  LDL R241, [R1+0x14c] ;  /* 0x00014c0001f17983 */ /* 0x000f220000100800 */
[----:B-----5:R-:W-:-:S02]  /*6a90*/  IADD3.X R165, R237, UR7, RZ, P4, !PT ;  /* 0x00000007eda57c10 */ /* 0x020fc4000a7fe4ff */
[----:B------:R-:W-:Y:S01]  /*6aa0*/  ISETP.GT.U32.AND P4, PT, R5, R230, PT ;  /* 0x000000e60500720c */ /* 0x000fe20003f84070 */
[----:B------:R-:W5:Y:S04]  /*6ab0*/  LDL R244, [R1+0x138] ;  /* 0x0001380001f47983 */ /* 0x000f680000100800 */
[----:B------:R-:W3:Y:S04]  /*6ac0*/  LDL R5, [R1+0x128] ;  /* 0x0001280001057983 */ /* 0x000ee80000100800 */
[----:B------:R-:W4:Y:S01]  /*6ad0*/  LDL R237, [R1+0x154] ;  /* 0x0001540001ed7983 */ /* 0x000f220000100800 */
[----:B------:R-:W-:-:S03]  /*6ae0*/  IADD3 R170, P2, R238, UR5, RZ ;  /* 0x00000005eeaa7c10 */ /* 0x000fc6000ff5e0ff */
[----:B------:R-:W4:Y:S01]  /*6af0*/  LDL R238, [R1+0x140] ;  /* 0x0001400001ee7983 */ /* 0x000f220000100800 */
[----:B--2---:R-:W-:-:S03]  /*6b00*/  IADD3.X R167, R233, UR7, RZ, P3, !PT ;  /* 0x00000007e9a77c10 */ /* 0x004fc60009ffe4ff */
[----:B------:R-:W2:Y:S01]  /*6b10*/  LDL R233, [R1+0x15c] ;  /* 0x00015c0001e97983 */ /* 0x000ea20000100800 */
[----:B---3--:R-:W-:Y:S02]  /*6b20*/  IADD3.X R171, R5, UR7, RZ, P2, !PT ;  /* 0x0000000705ab7c10 */ /* 0x008fe400097fe4ff */
[----:B------:R-:W-:Y:S01]  /*6b30*/  IADD3 R174, P2, R248, UR5, RZ ;  /* 0x00000005f8ae7c10 */ /* 0x000fe2000ff5e0ff */
[----:B------:R-:W3:Y:S03]  /*6b40*/  LDL R5, [R1+0x16c] ;  /* 0x00016c0001057983 */ /* 0x000ee60000100800 */
[----:B------:R-:W-:Y:S01]  /*6b50*/  IADD3.X R175, R247, UR7, RZ, P2, !PT ;  /* 0x00000007f7af7c10 */ /* 0x000fe200097fe4ff */
[----:B------:R-:W3:Y:S01]  /*6b60*/  LDL R248, [R1+0x1d8] ;  /* 0x0001d80001f87983 */ /* 0x000ee20000100800 */
[----:B------:R-:W-:Y:S02]  /*6b70*/  IADD3 R192, P2, R246, UR5, RZ ;  /* 0x00000005f6c07c10 */ /* 0x000fe4000ff5e0ff */
[----:B------:R-:W-:Y:S01]  /*6b80*/  ISETP.GT.U32.AND P3, PT, R6, R230, PT ;  /* 0x000000e60600720c */ /* 0x000fe20003f64070 */
[----:B------:R-:W3:Y:S01]  /*6b90*/  LDL R247, [R1+0x174] ;  /* 0x0001740001f77983 */ /* 0x000ee20000100800 */
[----:B-----5:R-:W-:-:S02]  /*6ba0*/  IADD3.X R193, R244, UR7, RZ, P2, !PT ;  /* 0x00000007f4c17c10 */ /* 0x020fc400097fe4ff */
[----:B------:R-:W-:Y:S01]  /*6bb0*/  IADD3 R198, P2, R232, UR5, RZ ;  /* 0x00000005e8c67c10 */ /* 0x000fe2000ff5e0ff */
[----:B------:R-:W5:Y:S04]  /*6bc0*/  LDL R6, [R1+0x160] ;  /* 0x0001600001067983 */ /* 0x000f680000100800 */
[----:B------:R-:W3:Y:S04]  /*6bd0*/  LDL R232, [R1+0x158] ;  /* 0x0001580001e87983 */ /* 0x000ee80000100800 */
[----:B------:R-:W5:Y:S04]  /*6be0*/  LDL R246, [R1+0x170] ;  /* 0x0001700001f67983 */ /* 0x000f680000100800 */
[----:B------:R-:W5:Y:S01]  /*6bf0*/  LDL R244, [R1+0x17c] ;  /* 0x00017c0001f47983 */ /* 0x000f620000100800 */
[----:B------:R-:W-:-:S03]  /*6c00*/  P2R R242, PR, RZ, 0x40 ;  /* 0x00000040fff27803 */ /* 0x000fc60000000000 */
[----:B------:R-:W5:Y:S01]  /*6c10*/  LDG.E.U8 R192, desc[UR28][R192.64] ;  /* 0x0000001cc0c07981 */ /* 0x000f62000c1e1100 */
[----:B----4-:R-:W-:-:S03]  /*6c20*/  IADD3.X R199, R238, UR7, RZ, P2, !PT ;  /* 0x00000007eec77c10 */ /* 0x010fc600097fe4ff */
[----:B------:R-:W4:Y:S01]  /*6c30*/  LDL R238, [R1+0x164] ;  /* 0x0001640001ee7983 */ /* 0x000f220000100800 */
[----:B------:R-:W-:-:S03]  /*6c40*/  IADD3 R178, P2, R241, UR5, RZ ;  /* 0x00000005f1b27c10 */ /* 0x000fc6000ff5e0ff */
[----:B------:R-:W5:Y:S01]  /*6c50*/  LDL R241, [R1+0x178] ;  /* 0x0001780001f17983 */ /* 0x000f620000100800 */
[----:B------:R-:W-:Y:S02]  /*6c60*/  IADD3.X R179, R240, UR7, RZ, P2, !PT ;  /* 0x00000007f0b37c10 */ /* 0x000fe400097fe4ff */
[----:B------:R-:W-:Y:S01]  /*6c70*/  IADD3 R200, P2, R237, UR5, RZ ;  /* 0x00000005edc87c10 */ /* 0x000fe2000ff5e0ff */
[----:B------:R-:W5:Y:S04]  /*6c80*/  LDL R240, [R1+0x184] ;  /* 0x0001840001f07983 */ /* 0x000f680000100800 */
[----:B------:R-:W5:Y:S01]  /*6c90*/  LDL R237, [R1+0x168] ;  /* 0x0001680001ed7983 */ /* 0x000f620000100800 */
[----:B------:R-:W-:-:S03]  /*6ca0*/  IADD3.X R201, R239, UR7, RZ, P2, !PT ;  /* 0x00000007efc97c10 */ /* 0x000fc600097fe4ff */
[----:B------:R-:W5:Y:S04]  /*6cb0*/  LDL R239, [R1+0x188] ;  /* 0x0001880001ef7983 */ /* 0x000f680000100800 */
[----:B------:R-:W5:Y:S04]  /*6cc0*/  LDG.E.U8 R198, desc[UR28][R198.64] ;  /* 0x0000001cc6c67981 */ /* 0x000f68000c1e1100 */
[----:B------:R-:W5:Y:S01]  /*6cd0*/  LDG.E.U8 R200, desc[UR28][R200.64] ;  /* 0x0000001cc8c87981 */ /* 0x000f62000c1e1100 */
[----:B--2---:R-:W-:-:S03]  /*6ce0*/  IADD3 R204, P2, R233, UR5, RZ ;  /* 0x00000005e9cc7c10 */ /* 0x004fc6000ff5e0ff */
[----:B------:R-:W2:Y:S01]  /*6cf0*/  LDL R233, [R1+0x180] ;  /* 0x0001800001e97983 */ /* 0x000ea20000100800 */
[----:B---3--:R-:W-:-:S03]  /*6d00*/  IADD3.X R205, R232, UR7, RZ, P2, !PT ;  /* 0x00000007e8cd7c10 */ /* 0x008fc600097fe4ff */
[----:B------:R-:W3:Y:S04]  /*6d10*/  LDL R232, [R1+0x18c] ;  /* 0x00018c0001e87983 */ /* 0x000ee80000100800 */
[----:B------:R-:W3:Y:S01]  /*6d20*/  LDG.E.U8 R204, desc[UR28][R204.64] ;  /* 0x0000001ccccc7981 */ /* 0x000ee2000c1e1100 */
[----:B----4-:R-:W-:-:S03]  /*6d30*/  IADD3 R196, P2, R238, UR5, RZ ;  /* 0x00000005eec47c10 */ /* 0x010fc6000ff5e0ff */
[----:B------:R-:W4:Y:S01]  /*6d40*/  LDL R238, [R1+0x19c] ;  /* 0x00019c0001ee7983 */ /* 0x000f220000100800 */
[----:B-----5:R-:W-:Y:S02]  /*6d50*/  IADD3.X R197, R6, UR7, RZ, P2, !PT ;  /* 0x0000000706c57c10 */ /* 0x020fe400097fe4ff */
[----:B------:R-:W-:Y:S01]  /*6d60*/  IADD3 R206, P2, R5, UR5, RZ ;  /* 0x0000000505ce7c10 */ /* 0x000fe2000ff5e0ff */
[----:B------:R-:W5:Y:S04]  /*6d70*/  LDL R6, [R1+0x194] ;  /* 0x0001940001067983 */ /* 0x000f680000100800 */
[----:B------:R-:W4:Y:S01]  /*6d80*/  LDL R5, [R1+0x190] ;  /* 0x0001900001057983 */ /* 0x000f220000100800 */
[----:B------:R-:W-:Y:S02]  /*6d90*/  IADD3.X R207, R237, UR7, RZ, P2, !PT ;  /* 0x00000007edcf7c10 */ /* 0x000fe400097fe4ff */
[----:B------:R-:W-:Y:S01]  /*6da0*/  IADD3 R208, P2, R247, UR5, RZ ;  /* 0x00000005f7d07c10 */ /* 0x000fe2000ff5e0ff */
[----:B------:R-:W4:Y:S03]  /*6db0*/  LDL R237, [R1+0x198] ;  /* 0x0001980001ed7983 */ /* 0x000f260000100800 */
[----:B------:R-:W-:Y:S01]  /*6dc0*/  IADD3.X R209, R246, UR7, RZ, P2, !PT ;  /* 0x00000007f6d17c10 */ /* 0x000fe200097fe4ff */
[----:B------:R-:W4:Y:S01]  /*6dd0*/  LDL R247, [R1+0x1c0] ;  /* 0x0001c00001f77983 */ /* 0x000f220000100800 */
[----:B------:R-:W-:-:S03]  /*6de0*/  IADD3 R182, P2, R244, UR5, RZ ;  /* 0x00000005f4b67c10 */ /* 0x000fc6000ff5e0ff */
[----:B------:R-:W4:Y:S01]  /*6df0*/  LDL R246, [R1+0x1b4] ;  /* 0x0001b40001f67983 */ /* 0x000f220000100800 */
[----:B------:R-:W-:Y:S02]  /*6e00*/  IADD3.X R183, R241, UR7, RZ, P2, !PT ;  /* 0x00000007f1b77c10 */ /* 0x000fe400097fe4ff */
[----:B------:R-:W-:Y:S01]  /*6e10*/  IADD3 R194, P2, R240, UR5, RZ ;  /* 0x00000005f0c27c10 */ /* 0x000fe2000ff5e0ff */
[----:B------:R-:W4:Y:S04]  /*6e20*/  LDL R244, [R1+0x1b0] ;  /* 0x0001b00001f47983 */ /* 0x000f280000100800 */
[----:B------:R0:W4:Y:S04]  /*6e30*/  LDG.E.U8 R240, desc[UR28][R164.64] ;  /* 0x0000001ca4f07981 */ /* 0x000128000c1e1100 */
[----:B------:R-:W4:Y:S04]  /*6e40*/  LDG.E.U8 R241, desc[UR28][R168.64] ;  /* 0x0000001ca8f17981 */ /* 0x000f28000c1e1100 */
[----:B------:R-:W4:Y:S04]  /*6e50*/  LDG.E.U8 R193, desc[UR28][R182.64] ;  /* 0x0000001cb6c17981 */ /* 0x000f28000c1e1100 */
[----:B------:R-:W4:Y:S04]  /*6e60*/  LDG.E.U8 R196, desc[UR28][R196.64] ;  /* 0x0000001cc4c47981 */ /* 0x000f28000c1e1100 */
[----:B------:R-:W4:Y:S04]  /*6e70*/  LDG.E.U8 R208, desc[UR28][R208.64] ;  /* 0x0000001cd0d07981 */ /* 0x000f28000c1e1100 */
[----:B------:R-:W4:Y:S01]  /*6e80*/  LDG.E.U8 R206, desc[UR28][R206.64] ;  /* 0x0000001ccece7981 */ /* 0x000f22000c1e1100 */
[----:B--2---:R-:W-:-:S03]  /*6e90*/  IADD3.X R195, R233, UR7, RZ, P2, !PT ;  /* 0x00000007e9c37c10 */ /* 0x004fc600097fe4ff */
[----:B------:R-:W0:Y:S04]  /*6ea0*/  LDL R233, [R1+0x1a4] ;  /* 0x0001a40001e97983 */ /* 0x000e280000100800 */
[----:B------:R-:W2:Y:S01]  /*6eb0*/  LDG.E.U8 R194, desc[UR28][R194.64] ;  /* 0x0000001cc2c27981 */ /* 0x000ea2000c1e1100 */
[----:B---3--:R-:W-:-:S03]  /*6ec0*/  IADD3 R202, P2, R232, UR5, RZ ;  /* 0x00000005e8ca7c10 */ /* 0x008fc6000ff5e0ff */
[----:B------:R-:W3:Y:S01]  /*6ed0*/  LDL R232, [R1+0x1a0] ;  /* 0x0001a00001e87983 */ /* 0x000ee20000100800 */
[----:B------:R-:W-:Y:S02]  /*6ee0*/  IADD3.X R203, R239, UR7, RZ, P2, !PT ;  /* 0x00000007efcb7c10 */ /* 0x000fe400097fe4ff */
[----:B------:R-:W-:Y:S01]  /*6ef0*/  ISETP.GT.U32.AND P2, PT, R7, R230, PT ;  /* 0x000000e60700720c */ /* 0x000fe20003f44070 */
[----:B------:R1:W2:Y:S04]  /*6f00*/  LDG.E.U8 R239, desc[UR28][R166.64] ;  /* 0x0000001ca6ef7981 */ /* 0x0002a8000c1e1100 */
[----:B------:R-:W1:Y:S04]  /*6f10*/  LDL R230, [R1+0x1ac] ;  /* 0x0001ac0001e67983 */ /* 0x000e680000100800 */
[----:B------:R-:W2:Y:S01]  /*6f20*/  LDG.E.U8 R202, desc[UR28][R202.64] ;  /* 0x0000001ccaca7981 */ /* 0x000ea2000c1e1100 */
[----:B-----5:R-:W-:-:S04]  /*6f30*/  IADD3 R6, P6, R6, UR5, RZ ;  /* 0x0000000506067c10 */ /* 0x020fc8000ffde0ff */
[----:B----4-:R-:W-:Y:S02]  /*6f40*/  IADD3.X R7, R5, UR7, RZ, P6, !PT ;  /* 0x0000000705077c10 */ /* 0x010fe4000b7fe4ff */
[----:B------:R-:W4:Y:S01]  /*6f50*/  LDL R5, [R1+0x1a8] ;  /* 0x0001a80001057983 */ /* 0x000f220000100800 */
[----:B------:R-:W-:-:S03]  /*6f60*/  IADD3 R210, P6, R238, UR5, RZ ;  /* 0x00000005eed27c10 */ /* 0x000fc6000ffde0ff */
[----:B------:R5:W2:Y:S01]  /*6f70*/  LDG.E.U8 R238, desc[UR28][R170.64] ;  /* 0x0000001caaee7981 */ /* 0x000aa2000c1e1100 */
[----:B------:R-:W-:-:S03]  /*6f80*/  IADD3.X R211, R237, UR7, RZ, P6, !PT ;  /* 0x00000007edd37c10 */ /* 0x000fc6000b7fe4ff */
[----:B------:R5:W2:Y:S04]  /*6f90*/  LDG.E.U8 R237, desc[UR28][R174.64] ;  /* 0x0000001caeed7981 */ /* 0x000aa8000c1e1100 */
[----:B------:R-:W2:Y:S04]  /*6fa0*/  LDG.E.U8 R195, desc[UR28][R6.64] ;  /* 0x0000001c06c37981 */ /* 0x000ea8000c1e1100 */
[----:B------:R-:W2:Y:S01]  /*6fb0*/  LDG.E.U8 R210, desc[UR28][R210.64] ;  /* 0x0000001cd2d27981 */ /* 0x000ea2000c1e1100 */
[----:B0-----:R-:W-:-:S03]  /*6fc0*/  IADD3 R164, P6, R233, UR5, RZ ;  /* 0x00000005e9a47c10 */ /* 0x001fc6000ffde0ff */
[----:B------:R-:W5:Y:S01]  /*6fd0*/  LDL R233, [R1+0x1bc] ;  /* 0x0001bc0001e97983 */ /* 0x000f620000100800 */
[----:B---3--:R-:W-:-:S03]  /*6fe0*/  IADD3.X R165, R232, UR7, RZ, P6, !PT ;  /* 0x00000007e8a57c10 */ /* 0x008fc6000b7fe4ff */
[----:B------:R-:W3:Y:S04]  /*6ff0*/  LDL R232, [R1+0x1b8] ;  /* 0x0001b80001e87983 */ /* 0x000ee80000100800 */
[----:B------:R-:W2:Y:S01]  /*7000*/  LDG.E.U8 R197, desc[UR28][R164.64] ;  /* 0x0000001ca4c57981 */ /* 0x000ea2000c1e1100 */
[----:B-1----:R-:W-:-:S03]  /*7010*/  IADD3 R166, P6, R230, UR5, RZ ;  /* 0x00000005e6a67c10 */ /* 0x002fc6000ffde0ff */
[----:B------:R-:W2:Y:S01]  /*7020*/  LDL R230, [R1+0x1c4] ;  /* 0x0001c40001e67983 */ /* 0x000ea20000100800 */
[----:B----4-:R-:W-:Y:S02]  /*7030*/  IADD3.X R167, R5, UR7, RZ, P6, !PT ;  /* 0x0000000705a77c10 */ /* 0x010fe4000b7fe4ff */
[----:B------:R-:W-:Y:S01]  /*7040*/  IADD3 R168, P6, R246, UR5, RZ ;  /* 0x00000005f6a87c10 */ /* 0x000fe2000ffde0ff */
[----:B------:R0:W4:Y:S04]  /*7050*/  LDG.E.U8 R5, desc[UR28][R178.64] ;  /* 0x0000001cb2057981 */ /* 0x000128000c1e1100 */
[----:B------:R-:W0:Y:S01]  /*7060*/  LDL R246, [R1+0x1cc] ;  /* 0x0001cc0001f67983 */ /* 0x000e220000100800 */
[----:B------:R-:W-:-:S03]  /*7070*/  IADD3.X R169, R244, UR7, RZ, P6, !PT ;  /* 0x00000007f4a97c10 */ /* 0x000fc6000b7fe4ff */
[----:B------:R-:W4:Y:S04]  /*7080*/  LDL R244, [R1+0x1c8] ;  /* 0x0001c80001f47983 */ /* 0x000f280000100800 */
[----:B------:R1:W4:Y:S04]  /*7090*/  LDG.E.U8 R199, desc[UR28][R166.64] ;  /* 0x0000001ca6c77981 */ /* 0x000328000c1e1100 */
[----:B------:R1:W4:Y:S01]  /*70a0*/  LDG.E.U8 R201, desc[UR28][R168.64] ;  /* 0x0000001ca8c97981 */ /* 0x000322000c1e1100 */
[----:B-----5:R-:W-:-:S03]  /*70b0*/  IADD3 R170, P6, R233, UR5, RZ ;  /* 0x00000005e9aa7c10 */ /* 0x020fc6000ffde0ff */
[----:B------:R-:W5:Y:S01]  /*70c0*/  LDL R233, [R1+0x1d4] ;  /* 0x0001d40001e97983 */ /* 0x000f620000100800 */
[----:B---3--:R-:W-:-:S03]  /*70d0*/  IADD3.X R171, R232, UR7, RZ, P6, !PT ;  /* 0x00000007e8ab7c10 */ /* 0x008fc6000b7fe4ff */
[----:B------:R-:W3:Y:S04]  /*70e0*/  LDL R232, [R1+0x1d0] ;  /* 0x0001d00001e87983 */ /* 0x000ee80000100800 */
[----:B------:R-:W3:Y:S01]  /*70f0*/  LDG.E.U8 R170, desc[UR28][R170.64] ;  /* 0x0000001caaaa7981 */ /* 0x000ee2000c1e1100 */
[----:B--2---:R-:W-:-:S03]  /*7100*/  IADD3 R174, P6, R230, UR5, RZ ;  /* 0x00000005e6ae7c10 */ /* 0x004fc6000ffde0ff */
[----:B------:R-:W2:Y:S01]  /*7110*/  LDL R230, [R1+0x1dc] ;  /* 0x0001dc0001e67983 */ /* 0x000ea20000100800 */
[----:B------:R-:W-:-:S03]  /*7120*/  IADD3.X R175, R247, UR7, RZ, P6, !PT ;  /* 0x00000007f7af7c10 */ /* 0x000fc6000b7fe4ff */
[----:B------:R-:W2:Y:S04]  /*7130*/  LDL R247, [R1+0x1e4] ;  /* 0x0001e40001f77983 */ /* 0x000ea80000100800 */
[----:B------:R-:W2:Y:S01]  /*7140*/  LDG.E.U8 R174, desc[UR28][R174.64] ;  /* 0x0000001caeae7981 */ /* 0x000ea2000c1e1100 */
[----:B0-----:R-:W-:-:S03]  /*7150*/  IADD3 R178, P6, R246, UR5, RZ ;  /* 0x00000005f6b27c10 */ /* 0x001fc6000ffde0ff */
[----:B------:R-:W2:Y:S01]  /*7160*/  LDL R246, [R1+0x1e0] ;  /* 0x0001e00001f67983 */ /* 0x000ea20000100800 */
[----:B----4-:R-:W-:-:S03]  /*7170*/  IADD3.X R179, R244, UR7, RZ, P6, !PT ;  /* 0x00000007f4b37c10 */ /* 0x010fc6000b7fe4ff */
[----:B------:R-:W1:Y:S04]  /*7180*/  LDL R244, [R1+0x1ec] ;  /* 0x0001ec0001f47983 */ /* 0x000e680000100800 */
[----:B------:R-:W4:Y:S01]  /*7190*/  LDG.E.U8 R178, desc[UR28][R178.64] ;  /* 0x0000001cb2b27981 */ /* 0x000f22000c1e1100 */
[----:B-----5:R-:W-:-:S03]  /*71a0*/  IADD3 R182, P6, R233, UR5, RZ ;  /* 0x00000005e9b67c10 */ /* 0x020fc6000ffde0ff */
[----:B------:R-:W5:Y:S01]  /*71b0*/  LDL R233, [R1+0x1f0] ;  /* 0x0001f00001e97983 */ /* 0x000f620000100800 */
[----:B---3--:R-:W-:-:S03]  /*71c0*/  IADD3.X R183, R232, UR7, RZ, P6, !PT ;  /* 0x00000007e8b77c10 */ /* 0x008fc6000b7fe4ff */
[----:B------:R-:W3:Y:S04]  /*71d0*/  LDL R232, [R1+0x1e8] ;  /* 0x0001e80001e87983 */ /* 0x000ee80000100800 */
[----:B------:R-:W4:Y:S01]  /*71e0*/  LDG.E.U8 R182, desc[UR28][R182.64] ;  /* 0x0000001cb6b67981 */ /* 0x000f22000c1e1100 */
[----:B--2---:R-:W-:-:S03]  /*71f0*/  IADD3 R6, P6, R230, UR5, RZ ;  /* 0x00000005e6067c10 */ /* 0x004fc6000ffde0ff */
[----:B------:R-:W2:Y:S01]  /*7200*/  LDL R230, [R1+0x1f4] ;  /* 0x0001f40001e67983 */ /* 0x000ea20000100800 */
[----:B------:R-:W-:Y:S02]  /*7210*/  IADD3.X R7, R248, UR7, RZ, P6, !PT ;  /* 0x00000007f8077c10 */ /* 0x000fe4000b7fe4ff */
[----:B------:R-:W-:Y:S01]  /*7220*/  IADD3 R164, P6, R247, UR5, RZ ;  /* 0x00000005f7a47c10 */ /* 0x000fe2000ffde0ff */
[----:B------:R-:W4:Y:S04]  /*7230*/  LDL R248, [R1+0x1fc] ;  /* 0x0001fc0001f87983 */ /* 0x000f280000100800 */
[----:B------:R-:W4:Y:S04]  /*7240*/  LDL R247, [R1+0x1f8] ;  /* 0x0001f80001f77983 */ /* 0x000f280000100800 */
[----:B------:R0:W4:Y:S01]  /*7250*/  LDG.E.U8 R171, desc[UR28][R6.64] ;  /* 0x0000001c06ab7981 */ /* 0x000122000c1e1100 */
[----:B------:R-:W-:-:S03]  /*7260*/  IADD3.X R165, R246, UR7, RZ, P6, !PT ;  /* 0x00000007f6a57c10 */ /* 0x000fc6000b7fe4ff */
[----:B------:R-:W4:Y:S01]  /*7270*/  LDL R246, [R1+0x20c] ;  /* 0x00020c0001f67983 */ /* 0x000f220000100800 */
[----:B-1----:R-:W-:-:S03]  /*7280*/  IADD3 R166, P6, R244, UR5, RZ ;  /* 0x00000005f4a67c10 */ /* 0x002fc6000ffde0ff */
[----:B------:R-:W4:Y:S04]  /*7290*/  LDL R244, [R1+0x208] ;  /* 0x0002080001f47983 */ /* 0x000f280000100800 */
[----:B------:R-:W4:Y:S01]  /*72a0*/  LDG.E.U8 R175, desc[UR28][R164.64] ;  /* 0x0000001ca4af7981 */ /* 0x000f22000c1e1100 */
[----:B---3--:R-:W-:-:S03]  /*72b0*/  IADD3.X R167, R232, UR7, RZ, P6, !PT ;  /* 0x00000007e8a77c10 */ /* 0x008fc6000b7fe4ff */
[----:B------:R-:W3:Y:S04]  /*72c0*/  LDL.LU R232, [R1+0x220] ;  /* 0x0002200001e87983 */ /* 0x000ee80000300800 */
[----:B------:R1:W3:Y:S01]  /*72d0*/  LDG.E.U8 R166, desc[UR28][R166.64] ;  /* 0x0000001ca6a67981 */ /* 0x0002e2000c1e1100 */
[----:B--2---:R-:W-:-:S03]  /*72e0*/  IADD3 R168, P6, R230, UR5, RZ ;  /* 0x00000005e6a87c10 */ /* 0x004fc6000ffde0ff */
[----:B------:R-:W2:Y:S01]  /*72f0*/  LDL.LU R230, [R1+0x21c] ;  /* 0x00021c0001e67983 */ /* 0x000ea20000300800 */
[----:B-----5:R-:W-:-:S03]  /*7300*/  IADD3.X R169, R233, UR7, RZ, P6, !PT ;  /* 0x00000007e9a97c10 */ /* 0x020fc6000b7fe4ff */
[----:B------:R-:W5:Y:S04]  /*7310*/  LDL.LU R233, [R1+0x218] ;  /* 0x0002180001e97983 */ /* 0x000f680000300800 */
[----:B------:R-:W0:Y:S04]  /*7320*/  LDL R7, [R1+0x204] ;  /* 0x0002040001077983 */ /* 0x000e280000100800 */
[----:B------:R-:W3:Y:S01]  /*7330*/  LDG.E.U8 R168, desc[UR28][R168.64] ;  /* 0x0000001ca8a87981 */ /* 0x000ee2000c1e1100 */
[----:B0-----:R-:W-:-:S03]  /*7340*/  IADD3 R6, P6, R7, UR5, RZ ;  /* 0x0000000507067c10 */ /* 0x001fc6000ffde0ff */
[----:B------:R-:W4:Y:S01]  /*7350*/  LDL R7, [R1+0x200] ;  /* 0x0002000001077983 */ /* 0x000f220000100800 */
[----:B-1----:R-:W-:Y:S02]  /*7360*/  FMNMX R167, R154, R155, !PT ;  /* 0x0000009b9aa77209 */ /* 0x002fe40007800000 */
[----:B----4-:R-:W-:-:S05]  /*7370*/  IADD3.X R7, R7, UR7, RZ, P6, !PT ;  /* 0x0000000707077c10 */ /* 0x010fca000b7fe4ff */
[----:B------:R-:W4:Y:S01]  /*7380*/  LDG.E.U8 R169, desc[UR28][R6.64] ;  /* 0x0000001c06a97981 */ /* 0x000f22000c1e1100 */
[----:B------:R-:W-:-:S04]  /*7390*/  IADD3 R164, P6, R248, UR5, RZ ;  /* 0x00000005f8a47c10 */ /* 0x000fc8000ffde0ff */
[----:B------:R-:W-:-:S05]  /*73a0*/  IADD3.X R165, R247, UR7, RZ, P6, !PT ;  /* 0x00000007f7a57c10 */ /* 0x000fca000b7fe4ff */
[----:B------:R0:W5:Y:S02]  /*73b0*/  LDG.E.U8 R164, desc[UR28][R164.64] ;  /* 0x0000001ca4a47981 */ /* 0x000164000c1e1100 */
[----:B0-----:R-:W-:-:S04]  /*73c0*/  FMNMX R165, R243, R236, !PT ;  /* 0x000000ecf3a57209 */ /* 0x001fc80007800000 */
[----:B------:R-:W-:-:S04]  /*73d0*/  FMNMX R165, R228, R165, !PT ;  /* 0x000000a5e4a57209 */ /* 0x000fc80007800000 */
        /* <DEDUP_REMOVED lines=10> */
[----:B------:R-:W-:Y:S02]  /*7480*/  FMNMX R165, R187, R165, !PT ;  /* 0x000000a5bba57209 */ /* 0x000fe40007800000 */
[----:B------:R-:W-:Y:S02]  /*7490*/  IADD3 R6, P6, R246, UR5, RZ ;  /* 0x00000005f6067c10 */ /* 0x000fe4000ffde0ff */
[----:B------:R-:W-:Y:S02]  /*74a0*/  FMNMX R165, R191, R165, !PT ;  /* 0x000000a5bfa57209 */ /* 0x000fe40007800000 */
[----:B------:R-:W-:Y:S02]  /*74b0*/  IADD3.X R7, R244, UR7, RZ, P6, !PT ;  /* 0x00000007f4077c10 */ /* 0x000fe4000b7fe4ff */
[----:B------:R-:W-:-:S03]  /*74c0*/  FMNMX R165, R190, R165, !PT ;  /* 0x000000a5bea57209 */ /* 0x000fc60007800000 */
[----:B------:R0:W5:Y:S01]  /*74d0*/  LDG.E.U8 R6, desc[UR28][R6.64] ;  /* 0x0000001c06067981 */ /* 0x000162000c1e1100 */
[----:B------:R-:W-:Y:S06]  /*74e0*/  BAR.SYNC.DEFER_BLOCKING 0x0 ;  /* 0x0000000000007b1d */ /* 0x000fec0000010000 */
[----:B0-----:R-:W0:Y:S02]  /*74f0*/  SHFL.BFLY PT, R7, R165, 0x2, 0x1f ;  /* 0x0c401f00a5077f89 */ /* 0x001e2400000e0000 */
[----:B0-----:R-:W-:-:S05]  /*7500*/  FMNMX R7, R165, R7, !PT ;  /* 0x00000007a5077209 */ /* 0x001fca0007800000 */
[----:B------:R-:W0:Y:S04]  /*7510*/  SHFL.BFLY PT, R165, R7, 0x1, 0x1f ;  /* 0x0c201f0007a57f89 */ /* 0x000e2800000e0000 */
[----:B------:R1:W-:Y:S01]  /*7520*/  STS.U8 [R3+UR19+0x8a00], R196 ;  /* 0x008a00c403007988 */ /* 0x0003e20008000013 */
[----:B------:R-:W-:-:S03]  /*7530*/  ISETP.GT.U32.AND.EX P5, PT, R231, RZ, PT, P5 ;  /* 0x000000ffe700720c */ /* 0x000fc60003fa4150 */
[----:B------:R-:W5:Y:S01]  /*7540*/  LDL.LU R231, [R1+0x214] ;  /* 0x0002140001e77983 */ /* 0x000f620000300800 */
[----:B-1----:R-:W-:-:S04]  /*7550*/  FMNMX R196, R158, R167, !PT ;  /* 0x000000a79ec47209 */ /* 0x002fc80007800000 */
[----:B------:R-:W-:Y:S01]  /*7560*/  FMNMX R196, R159, R196, !PT ;  /* 0x000000c49fc47209 */ /* 0x000fe20007800000 */
[----:B------:R-:W-:Y:S03]  /*7570*/  STS.U8 [R3+UR19+0x8000], R241 ;  /* 0x008000f103007988 */ /* 0x000fe60008000013 */
[----:B------:R-:W-:Y:S01]  /*7580*/  FMNMX R196, R162, R196, !PT ;  /* 0x000000c4a2c47209 */ /* 0x000fe20007800000 */
        /* <DEDUP_REMOVED lines=10> */
[----:B------:R1:W-:Y:S04]  /*7630*/  STS.U8 [R3+UR19+0x9800], R182 ;  /* 0x009800b603007988 */ /* 0x0003e80008000013 */
[----:B------:R-:W-:Y:S04]  /*7640*/  STS.U8 [R3+UR19+0x9a00], R175 ;  /* 0x009a00af03007988 */ /* 0x000fe80008000013 */
[----:B---3--:R-:W-:Y:S01]  /*7650*/  STS.U8 [R3+UR19+0x9c00], R168 ;  /* 0x009c00a803007988 */ /* 0x008fe20008000013 */
[----:B-1----:R-:W-:-:S04]  /*7660*/  FMNMX R182, R229, R245, !PT ;  /* 0x000000f5e5b67209 */ /* 0x002fc80007800000 */
[----:B------:R-:W-:-:S04]  /*7670*/  FMNMX R182, R235, R182, !PT ;  /* 0x000000b6ebb67209 */ /* 0x000fc80007800000 */
[----:B------:R-:W-:Y:S01]  /*7680*/  FMNMX R182, R234, R182, !PT ;  /* 0x000000b6eab67209 */ /* 0x000fe20007800000 */
[----:B----4-:R0:W-:Y:S02]  /*7690*/  STS.U8 [R3+UR19+0x9e00], R169 ;  /* 0x009e00a903007988 */ /* 0x0101e40008000013 */
[----:B0-----:R-:W-:Y:S02]  /*76a0*/  FMNMX R3, R7, R165, !PT ;  /* 0x000000a507037209 */ /* 0x001fe40007800000 */
[----:B------:R-:W-:-:S04]  /*76b0*/  FMNMX R165, R163, R196, !PT ;  /* 0x000000c4a3a57209 */ /* 0x000fc80007800000 */
[----:B------:R-:W-:-:S04]  /*76c0*/  FMNMX R165, R214, R165, !PT ;  /* 0x000000a5d6a57209 */ /* 0x000fc80007800000 */
[----:B------:R-:W-:-:S04]  /*76d0*/  FMNMX R165, R215, R165, !PT ;  /* 0x000000a5d7a57209 */ /* 0x000fc80007800000 */
[----:B------:R-:W-:-:S04]  /*76e0*/  FMNMX R165, R220, R165, !PT ;  /* 0x000000a5dca57209 */ /* 0x000fc80007800000 */
[----:B------:R-:W-:-:S04]  /*76f0*/  FMNMX R165, R219, R165, !PT ;  /* 0x000000a5dba57209 */ /* 0x000fc80007800000 */
[----:B------:R-:W-:Y:S02]  /*7700*/  FMNMX R165, R221, R165, !PT ;  /* 0x000000a5dda57209 */ /* 0x000fe40007800000 */
[----:B------:R-:W-:Y:S02]  /*7710*/  FMNMX R3, R3, R232, !PT ;  /* 0x000000e803037209 */ /* 0x000fe40007800000 */
[----:B------:R-:W-:-:S04]  /*7720*/  FMNMX R165, R222, R165, !PT ;  /* 0x000000a5dea57209 */ /* 0x000fc80007800000 */
[----:B------:R-:W-:Y:S01]  /*7730*/  FMNMX R165, R223, R165, !PT ;  /* 0x000000a5dfa57209 */ /* 0x000fe20007800000 */
[----:B------:R-:W-:-:S03]  /*7740*/  FADD R167, R10, -R3 ;  /* 0x800000030aa77221 */ /* 0x000fc60000000000 */
[----:B------:R-:W-:Y:S01]  /*7750*/  FMNMX R165, R226, R165, !PT ;  /* 0x000000a5e2a57209 */ /* 0x000fe20007800000 */
[----:B------:R-:W-:Y:S01]  /*7760*/  FMUL R174, R167, 1.4426950216293334961 ;  /* 0x3fb8aa3ba7ae7820 */ /* 0x000fe20000400000 */
[--C-:B------:R-:W-:Y:S02]  /*7770*/  FADD R167, R11, -R3.reuse ;  /* 0x800000030ba77221 */ /* 0x100fe40000000000 */
[----:B------:R-:W-:Y:S02]  /*7780*/  FMNMX R165, R224, R165, !PT ;  /* 0x000000a5e0a57209 */ /* 0x000fe40007800000 */
[----:B------:R-:W-:Y:S02]  /*7790*/  FMUL R167, R167, 1.4426950216293334961 ;  /* 0x3fb8aa3ba7a77820 */ /* 0x000fe40000400000 */
[----:B------:R-:W-:Y:S01]  /*77a0*/  FMNMX R165, R225, R165, !PT ;  /* 0x000000a5e1a57209 */ /* 0x000fe20007800000 */
[----:B------:R0:W-:Y:S02]  /*77b0*/  MUFU.EX2 R11, R174 ;  /* 0x000000ae000b7308 */ /* 0x0001e40000000800 */
[----:B0-----:R-:W-:-:S06]  /*77c0*/  FADD R174, R15, -R3 ;  /* 0x800000030fae7221 */ /* 0x001fcc0000000000 */
[----:B------:R0:W-:Y:S01]  /*77d0*/  MUFU.EX2 R15, R167 ;  /* 0x000000a7000f7308 */ /* 0x0001e20000000800 */
[----:B------:R-:W-:Y:S01]  /*77e0*/  FMUL R174, R174, 1.4426950216293334961 ;  /* 0x3fb8aa3baeae7820 */ /* 0x000fe20000400000 */
[----:B0-----:R-:W0:Y:S01]  /*77f0*/  SHFL.BFLY PT, R167, R165, 0x2, 0x1f ;  /* 0x0c401f00a5a77f89 */ /* 0x001e2200000e0000 */
[----:B------:R-:W-:-:S05]  /*7800*/  FADD R175, R14, -R3 ;  /* 0x800000030eaf7221 */ /* 0x000fca0000000000 */
[----:B------:R1:W-:Y:S01]  /*7810*/  MUFU.EX2 R14, R174 ;  /* 0x000000ae000e7308 */ /* 0x0003e20000000800 */
[----:B------:R-:W-:Y:S01]  /*7820*/  FMUL R175, R175, 1.4426950216293334961 ;  /* 0x3fb8aa3bafaf7820 */ /* 0x000fe20000400000 */
[----:B-1----:R-:W-:-:S06]  /*7830*/  FADD R174, R18, -R3 ;  /* 0x8000000312ae7221 */ /* 0x002fcc0000000000 */
[----:B------:R1:W-:Y:S01]  /*7840*/  MUFU.EX2 R18, R175 ;  /* 0x000000af00127308 */ /* 0x0003e20000000800 */
[----:B------:R-:W-:Y:S01]  /*7850*/  FMUL R174, R174, 1.4426950216293334961 ;  /* 0x3fb8aa3baeae7820 */ /* 0x000fe20000400000 */
[----:B-1----:R-:W-:-:S06]  /*7860*/  FADD R175, R19, -R3 ;  /* 0x8000000313af7221 */ /* 0x002fcc0000000000 */
[----:B------:R1:W-:Y:S01]  /*7870*/  MUFU.EX2 R19, R174 ;  /* 0x000000ae00137308 */ /* 0x0003e20000000800 */
[----:B0-----:R-:W-:Y:S01]  /*7880*/  FMNMX R167, R165, R167, !PT ;  /* 0x000000a7a5a77209 */ /* 0x001fe20007800000 */
[----:B-1----:R-:W-:-:S04]  /*7890*/  FADD R174, R23, -R3 ;  /* 0x8000000317ae7221 */ /* 0x002fc80000000000 */
[----:B------:R-:W-:Y:S01]  /*78a0*/  FMUL R165, R174, 1.4426950216293334961 ;  /* 0x3fb8aa3baea57820 */ /* 0x000fe20000400000 */
[----:B------:R-:W-:-:S03]  /*78b0*/  FADD R174, R22, -R3 ;  /* 0x8000000316ae7221 */ /* 0x000fc60000000000 */
[----:B------:R0:W-:Y:S02]  /*78c0*/  MUFU.EX2 R22, R165 ;  /* 0x000000a500167308 */ /* 0x0001e40000000800 */
[----:B0-----:R-:W0:Y:S01]  /*78d0*/  SHFL.BFLY PT, R165, R167, 0x1, 0x1f ;  /* 0x0c201f00a7a57f89 */ /* 0x001e2200000e0000 */
[----:B------:R-:W-:Y:S01]  /*78e0*/  FMNMX R182, R9, R182, !PT ;  /* 0x000000b609b67209 */ /* 0x000fe20007800000 */
[----:B------:R-:W-:Y:S01]  /*78f0*/  FADD R179, R187, -R3 ;  /* 0x80000003bbb37221 */ /* 0x000fe20000000000 */
[----:B0-----:R-:W-:Y:S02]  /*7900*/  FMNMX R165, R167, R165, !PT ;  /* 0x000000a5a7a57209 */ /* 0x001fe40007800000 */
[----:B------:R-:W-:Y:S02]  /*7910*/  FMNMX R167, R8, R182, !PT ;  /* 0x000000b608a77209 */ /* 0x000fe40007800000 */
[----:B--2---:R-:W-:Y:S02]  /*7920*/  FMNMX R182, R165, R230, !PT ;  /* 0x000000e6a5b67209 */ /* 0x004fe40007800000 */
[----:B------:R-:W-:-:S03]  /*7930*/  FMNMX R167, R13, R167, !PT ;  /* 0x000000a70da77209 */ /* 0x000fc60007800000 */
[----:B------:R-:W-:Y:S01]  /*7940*/  FADD R154, R154, -R182 ;  /* 0x800000b69a9a7221 */ /* 0x000fe20000000000 */
[----:B------:R-:W-:-:S03]  /*7950*/  FMNMX R167, R12, R167, !PT ;  /* 0x000000a70ca77209 */ /* 0x000fc60007800000 */
[----:B------:R-:W-:Y:S01]  /*7960*/  FMUL R187, R154, 1.4426950216293334961 ;  /* 0x3fb8aa3b9abb7820 */ /* 0x000fe20000400000 */
[----:B------:R-:W-:-:S04]  /*7970*/  FMNMX R154, R16, R167, !PT ;  /* 0x000000a7109a7209 */ /* 0x000fc80007800000 */
[----:B------:R-:W-:-:S04]  /*7980*/  FMNMX R154, R17, R154, !PT ;  /* 0x0000009a119a7209 */ /* 0x000fc80007800000 */
[----:B------:R-:W-:-:S04]  /*7990*/  FMNMX R154, R21, R154, !PT ;  /* 0x0000009a159a7209 */ /* 0x000fc80007800000 */
[----:B------:R-:W-:-:S04]  /*79a0*/  FMNMX R154, R20, R154, !PT ;  /* 0x0000009a149a7209 */ /* 0x000fc80007800000 */
[----:B------:R-:W-:Y:S01]  /*79b0*/  FMNMX R154, R184, R154, !PT ;  /* 0x0000009ab89a7209 */ /* 0x000fe20007800000 */
[----:B------:R-:W-:-:S03]  /*79c0*/  FADD R155, R155, -R182 ;  /* 0x800000b69b9b7221 */ /* 0x000fc60000000000 */
[----:B------:R-:W-:Y:S01]  /*79d0*/  FMNMX R154, R185, R154, !PT ;  /* 0x0000009ab99a7209 */ /* 0x000fe20007800000 */
[----:B------:R-:W-:Y:S01]  /*79e0*/  FMUL R175, R175, 1.4426950216293334961 ;  /* 0x3fb8aa3bafaf7820 */ /* 0x000fe20000400000 */
[--C-:B------:R-:W-:Y:S02]  /*79f0*/  FADD R186, R186, -R3.reuse ;  /* 0x80000003baba7221 */ /* 0x100fe40000000000 */
[----:B------:R-:W-:Y:S01]  /*7a00*/  FMNMX R154, R189, R154, !PT ;  /* 0x0000009abd9a7209 */ /* 0x000fe20007800000 */
[----:B------:R-:W-:Y:S01]  /*7a10*/  FADD R190, R190, -R3 ;  /* 0x80000003bebe7221 */ /* 0x000fe20000000000 */
[----:B------:R-:W-:Y:S01]  /*7a20*/  FMUL R155, R155, 1.4426950216293334961 ;  /* 0x3fb8aa3b9b9b7820 */ /* 0x000fe20000400000 */
[----:B------:R0:W-:Y:S01]  /*7a30*/  MUFU.EX2 R23, R175 ;  /* 0x000000af00177308 */ /* 0x0001e20000000800 */
[----:B------:R-:W-:Y:S01]  /*7a40*/  FMNMX R154, R188, R154, !PT ;  /* 0x0000009abc9a7209 */ /* 0x000fe20007800000 */
[----:B0-----:R-:W-:Y:S01]  /*7a50*/  FMUL R175, R186, 1.4426950216293334961 ;  /* 0x3fb8aa3bbaaf7820 */ /* 0x001fe20000400000 */
[----:B------:R-:W-:-:S05]  /*7a60*/  FMUL R186, R190, 1.4426950216293334961 ;  /* 0x3fb8aa3bbeba7820 */ /* 0x000fca0000400000 */
[----:B------:R0:W-:Y:S02]  /*7a70*/  MUFU.EX2 R190, R155 ;  /* 0x0000009b00be7308 */ /* 0x0001e40000000800 */
[----:B0-----:R-:W0:Y:S01]  /*7a80*/  SHFL.BFLY PT, R155, R154, 0x2, 0x1f ;  /* 0x0c401f009a9b7f89 */ /* 0x001e2200000e0000 */
[----:B------:R-:W-:Y:S01]  /*7a90*/  FADD R196, R163, -R182 ;  /* 0x800000b6a3c47221 */ /* 0x000fe20000000000 */
[----:B------:R-:W-:-:S04]  /*7aa0*/  FMNMX R163, R152, R153, !PT ;  /* 0x0000009998a37209 */ /* 0x000fc80007800000 */
[----:B------:R-:W-:Y:S02]  /*7ab0*/  FMNMX R163, R156, R163, !PT ;  /* 0x000000a39ca37209 */ /* 0x000fe40007800000 */
[----:B0-----:R-:W-:-:S05]  /*7ac0*/  FMNMX R155, R154, R155, !PT ;  /* 0x0000009b9a9b7209 */ /* 0x001fca0007800000 */
[----:B------:R-:W0:Y:S01]  /*7ad0*/  SHFL.BFLY PT, R154, R155, 0x1, 0x1f ;  /* 0x0c201f009b9a7f89 */ /* 0x000e2200000e0000 */
[----:B------:R-:W-:-:S04]  /*7ae0*/  FMNMX R163, R157, R163, !PT ;  /* 0x000000a39da37209 */ /* 0x000fc80007800000 */
[----:B------:R-:W-:-:S04]  /*7af0*/  FMNMX R163, R160, R163, !PT ;  /* 0x000000a3a0a37209 */ /* 0x000fc80007800000 */
[----:B------:R-:W-:Y:S01]  /*7b00*/  FMNMX R163, R161, R163, !PT ;  /* 0x000000a3a1a37209 */ /* 0x000fe20007800000 */
[----:B------:R-:W-:-:S03]  /*7b10*/  FADD R158, R158, -R182 ;  /* 0x800000b69e9e7221 */ /* 0x000fc60000000000 */
[----:B------:R-:W-:Y:S01]  /*7b20*/  FMNMX R163, R212, R163, !PT ;  /* 0x000000a3d4a37209 */ /* 0x000fe20007800000 */
[----:B------:R-:W-:Y:S01]  /*7b30*/  FADD R191, R191, -R3 ;  /* 0x80000003bfbf7221 */ /* 0x000fe20000000000 */
[----:B------:R-:W-:Y:S02]  /*7b40*/  ISETP.NE.AND P6, PT, R242, RZ, PT ;  /* 0x000000fff200720c */ /* 0x000fe40003fc5270 */
[----:B------:R-:W-:Y:S01]  /*7b50*/  FMNMX R163, R213, R163, !PT ;  /* 0x000000a3d5a37209 */ /* 0x000fe20007800000 */
[----:B------:R-:W-:Y:S01]  /*7b60*/  FMUL R158, R158, 1.4426950216293334961 ;  /* 0x3fb8aa3b9e9e7820 */ /* 0x000fe20000400000 */
[----:B0-----:R-:W-:Y:S01]  /*7b70*/  FMNMX R154, R155, R154, !PT ;  /* 0x0000009a9b9a7209 */ /* 0x001fe20007800000 */
[----:B------:R-:W-:Y:S01]  /*7b80*/  FMUL R183, R191, 1.4426950216293334961 ;  /* 0x3fb8aa3bbfb77820 */ /* 0x000fe20000400000 */
[----:B------:R-:W-:Y:S02]  /*7b90*/  ISETP.GT.U32.AND.EX P6, PT, R251, RZ, PT, P6 ;  /* 0x000000fffb00720c */ /* 0x000fe40003fc4160 */
[----:B-----5:R-:W-:Y:S01]  /*7ba0*/  FMNMX R209, R154, R233, !PT ;  /* 0x000000e99ad17209 */ /* 0x020fe20007800000 */
[----:B------:R-:W-:Y:S01]  /*7bb0*/  FMUL R154, R172, UR16 ;  /* 0x00000010ac9a7c20 */ /* 0x000fe20008400000 */
[----:B------:R-:W-:Y:S01]  /*7bc0*/  FMNMX R163, R216, R163, !PT ;  /* 0x000000a3d8a37209 */ /* 0x000fe20007800000 */
[----:B------:R0:W-:Y:S01]  /*7bd0*/  MUFU.EX2 R191, R158 ;  /* 0x0000009e00bf7308 */ /* 0x0001e20000000800 */
[----:B------:R-:W-:Y:S01]  /*7be0*/  FADD R162, R162, -R182 ;  /* 0x800000b6a2a27221 */ /* 0x000fe20000000000 */
[----:B------:R-:W-:-:S02]  /*7bf0*/  ISETP.GT.U32.AND.EX P1, PT, R252, RZ, PT, P1 ;  /* 0x000000fffc00720c */ /* 0x000fc40003f24110 */
[----:B------:R-:W-:Y:S02]  /*7c00*/  FSEL R154, R154, -INF , !P6 ;  /* 0xff8000009a9a7808 */ /* 0x000fe40007000000 */
[----:B------:R-:W-:Y:S01]  /*7c10*/  FMNMX R163, R218, R163, !PT ;  /* 0x000000a3daa37209 */ /* 0x000fe20007800000 */
[----:B0-----:R-:W-:Y:S01]  /*7c20*/  FMUL R158, R173, UR16 ;  /* 0x00000010ad9e7c20 */ /* 0x001fe20008400000 */
[----:B------:R-:W-:Y:S01]  /*7c30*/  FADD R159, R159, -R182 ;  /* 0x800000b69f9f7221 */ /* 0x000fe20000000000 */
[----:B------:R-:W-:Y:S01]  /*7c40*/  FMUL R162, R162, 1.4426950216293334961 ;  /* 0x3fb8aa3ba2a27820 */ /* 0x000fe20000400000 */
[----:B------:R-:W-:Y:S01]  /*7c50*/  FMUL R155, R176, UR16 ;  /* 0x00000010b09b7c20 */ /* 0x000fe20008400000 */
[----:B------:R-:W-:Y:S02]  /*7c60*/  FMNMX R163, R154, R163, !PT ;  /* 0x000000a39aa37209 */ /* 0x000fe40007800000 */
[----:B------:R-:W-:Y:S01]  /*7c70*/  FSEL R158, R158, -INF , !P1 ;  /* 0xff8000009e9e7808 */ /* 0x000fe20004800000 */
[----:B------:R-:W-:Y:S01]  /*7c80*/  FMUL R159, R159, 1.4426950216293334961 ;  /* 0x3fb8aa3b9f9f7820 */ /* 0x000fe20000400000 */
[----:B------:R0:W-:Y:S01]  /*7c90*/  MUFU.EX2 R195, R162 ;  /* 0x000000a200c37308 */ /* 0x0001e20000000800 */
[----:B------:R-:W-:-:S02]  /*7ca0*/  ISETP.GT.U32.AND.EX P4, PT, R217, RZ, PT, P4 ;  /* 0x000000ffd900720c */ /* 0x000fc40003f84140 */
[----:B------:R-:W-:Y:S02]  /*7cb0*/  FSEL R155, R155, -INF , !P5 ;  /* 0xff8000009b9b7808 */ /* 0x000fe40006800000 */
[----:B------:R-:W-:Y:S01]  /*7cc0*/  ISETP.GT.U32.AND.EX P3, PT, R250, RZ, PT, P3 ;  /* 0x000000fffa00720c */ /* 0x000fe20003f64130 */
[----:B------:R-:W-:Y:S01]  /*7cd0*/  FADD R167, R9, -R209 ;  /* 0x800000d109a77221 */ /* 0x000fe20000000000 */
[----:B------:R-:W-:Y:S01]  /*7ce0*/  FMNMX R165, R158, R163, !PT ;  /* 0x000000a39ea57209 */ /* 0x000fe20007800000 */
[----:B0-----:R-:W-:Y:S01]  /*7cf0*/  FMUL R162, R177, UR16 ;  /* 0x00000010b1a27c20 */ /* 0x001fe20008400000 */
[----:B------:R0:W-:Y:S02]  /*7d00*/  MUFU.EX2 R194, R159 ;  /* 0x0000009f00c27308 */ /* 0x0001e40000000800 */
[----:B------:R-:W-:Y:S02]  /*7d10*/  FMNMX R165, R155, R165, !PT ;  /* 0x000000a59ba57209 */ /* 0x000fe40007800000 */
[----:B------:R-:W-:Y:S01]  /*7d20*/  ISETP.GT.U32.AND.EX P2, PT, R249, RZ, PT, P2 ;  /* 0x000000fff900720c */ /* 0x000fe20003f44120 */
[----:B------:R-:W1:Y:S01]  /*7d30*/  S2R R244, SR_TID.X ;  /* 0x0000000000f47919 */ /* 0x000e620000002100 */
[----:B------:R-:W-:Y:S01]  /*7d40*/  FSEL R162, R162, -INF , !P4 ;  /* 0xff800000a2a27808 */ /* 0x000fe20006000000 */
[--C-:B------:R-:W-:Y:S01]  /*7d50*/  FADD R215, R215, -R182.reuse ;  /* 0x800000b6d7d77221 */ /* 0x100fe20000000000 */
[--C-:B------:R-:W-:Y:S01]  /*7d60*/  FADD R7, R243, -R3.reuse ;  /* 0x80000003f3077221 */ /* 0x100fe20000000000 */
[--C-:B------:R-:W-:Y:S01]  /*7d70*/  FADD R236, R236, -R3.reuse ;  /* 0x80000003ecec7221 */ /* 0x100fe20000000000 */
[----:B0-----:R-:W-:Y:S01]  /*7d80*/  FMUL R159, R180, UR16 ;  /* 0x00000010b49f7c20 */ /* 0x001fe20008400000 */
[----:B------:R-:W-:Y:S01]  /*7d90*/  FMUL R163, R181, UR16 ;  /* 0x00000010b5a37c20 */ /* 0x000fe20008400000 */
[----:B------:R-:W-:Y:S01]  /*7da0*/  FMNMX R165, R162, R165, !PT ;  /* 0x000000a5a2a57209 */ /* 0x000fe20007800000 */
[----:B------:R-:W-:Y:S01]  /*7db0*/  FMUL R167, R167, 1.4426950216293334961 ;  /* 0x3fb8aa3ba7a77820 */ /* 0x000fe20000400000 */
[----:B------:R-:W-:Y:S01]  /*7dc0*/  FADD R228, R228, -R3 ;  /* 0x80000003e4e47221 */ /* 0x000fe20000000000 */
[----:B------:R-:W-:Y:S01]  /*7dd0*/  FSEL R159, R159, -INF , !P3 ;  /* 0xff8000009f9f7808 */ /* 0x000fe20005800000 */
[----:B------:R-:W-:Y:S01]  /*7de0*/  FADD R177, R8, -R209 ;  /* 0x800000d108b17221 */ /* 0x000fe20000000000 */
[----:B------:R-:W-:Y:S01]  /*7df0*/  FSEL R163, R163, -INF , !P2 ;  /* 0xff800000a3a37808 */ /* 0x000fe20005000000 */
[----:B------:R-:W-:Y:S01]  /*7e00*/  FADD R227, R227, -R3 ;  /* 0x80000003e3e37221 */ /* 0x000fe20000000000 */
[----:B------:R-:W-:Y:S01]  /*7e10*/  FMNMX R165, R159, R165, !PT ;  /* 0x000000a59fa57209 */ /* 0x000fe20007800000 */
[----:B------:R0:W-:Y:S01]  /*7e20*/  MUFU.EX2 R8, R167 ;  /* 0x000000a700087308 */ /* 0x0001e20000000800 */
[--C-:B------:R-:W-:Y:S01]  /*7e30*/  FADD R229, R229, -R209.reuse ;  /* 0x800000d1e5e57221 */ /* 0x100fe20000000000 */
[--C-:B------:R-:W-:Y:S01]  /*7e40*/  FADD R173, R245, -R209.reuse ;  /* 0x800000d1f5ad7221 */ /* 0x100fe20000000000 */
[----:B------:R-:W-:Y:S01]  /*7e50*/  FMNMX R165, R163, R165, !PT ;  /* 0x000000a5a3a57209 */ /* 0x000fe20007800000 */
[--C-:B------:R-:W-:Y:S01]  /*7e60*/  FADD R235, R235, -R209.reuse ;  /* 0x800000d1ebeb7221 */ /* 0x100fe20000000000 */
[--C-:B------:R-:W-:Y:S01]  /*7e70*/  FADD R234, R234, -R209.reuse ;  /* 0x800000d1eaea7221 */ /* 0x100fe20000000000 */
[--C-:B------:R-:W-:Y:S01]  /*7e80*/  FADD R185, R185, -R209.reuse ;  /* 0x800000d1b9b97221 */ /* 0x100fe20000000000 */
[--C-:B------:R-:W-:Y:S01]  /*7e90*/  FADD R184, R184, -R209.reuse ;  /* 0x800000d1b8b87221 */ /* 0x100fe20000000000 */
[--C-:B------:R-:W-:Y:S01]  /*7ea0*/  FADD R189, R189, -R209.reuse ;  /* 0x800000d1bdbd7221 */ /* 0x100fe20000000000 */
[----:B0-----:R-:W-:Y:S01]  /*7eb0*/  FMUL R167, R177, 1.4426950216293334961 ;  /* 0x3fb8aa3bb1a77820 */ /* 0x001fe20000400000 */
[--C-:B------:R-:W-:Y:S01]  /*7ec0*/  FADD R177, R13, -R209.reuse ;  /* 0x800000d10db17221 */ /* 0x100fe20000000000 */
[----:B------:R-:W-:Y:S01]  /*7ed0*/  FMUL R174, R174, 1.4426950216293334961 ;  /* 0x3fb8aa3baeae7820 */ /* 0x000fe20000400000 */
[--C-:B------:R-:W-:Y:S01]  /*7ee0*/  FADD R220, R220, -R182.reuse ;  /* 0x800000b6dcdc7221 */ /* 0x100fe20000000000 */
[----:B------:R0:W-:Y:S01]  /*7ef0*/  MUFU.EX2 R13, R167 ;  /* 0x000000a7000d7308 */ /* 0x0001e20000000800 */
[--C-:B------:R-:W-:Y:S01]  /*7f00*/  FADD R219, R219, -R182.reuse ;  /* 0x800000b6dbdb7221 */ /* 0x100fe20000000000 */
[--C-:B------:R-:W-:Y:S01]  /*7f10*/  FADD R203, R221, -R182.reuse ;  /* 0x800000b6ddcb7221 */ /* 0x100fe20000000000 */
[--C-:B------:R-:W-:Y:S01]  /*7f20*/  FADD R222, R222, -R182.reuse ;  /* 0x800000b6dede7221 */ /* 0x100fe20000000000 */
[----:B------:R-:W-:Y:S01]  /*7f30*/  FMUL R179, R179, 1.4426950216293334961 ;  /* 0x3fb8aa3bb3b37820 */ /* 0x000fe20000400000 */
[----:B------:R-:W-:Y:S01]  /*7f40*/  FADD R188, R188, -R209 ;  /* 0x800000d1bcbc7221 */ /* 0x000fe20000000000 */
[----:B------:R-:W-:-:S02]  /*7f50*/  FADD R214, R214, -R182 ;  /* 0x800000b6d6d67221 */ /* 0x000fc40000000000 */
[----:B------:R-:W-:Y:S01]  /*7f60*/  MUFU.EX2 R175, R175 ;  /* 0x000000af00af7308 */ /* 0x000fe20000000800 */
[----:B0-----:R-:W0:Y:S01]  /*7f70*/  SHFL.BFLY PT, R167, R165, 0x2, 0x1f ;  /* 0x0c401f00a5a77f89 */ /* 0x001e2200000e0000 */
[----:B------:R-:W-:Y:S01]  /*7f80*/  FMUL R177, R177, 1.4426950216293334961 ;  /* 0x3fb8aa3bb1b17820 */ /* 0x000fe20000400000 */
[--C-:B------:R-:W-:Y:S01]  /*7f90*/  FADD R180, R12, -R209.reuse ;  /* 0x800000d10cb47221 */ /* 0x100fe20000000000 */
[----:B------:R-:W-:Y:S01]  /*7fa0*/  FMUL R196, R196, 1.4426950216293334961 ;  /* 0x3fb8aa3bc4c47820 */ /* 0x000fe20000400000 */
[--C-:B------:R-:W-:Y:S01]  /*7fb0*/  FADD R223, R223, -R182.reuse ;  /* 0x800000b6dfdf7221 */ /* 0x100fe20000000000 */
[--C-:B------:R-:W-:Y:S01]  /*7fc0*/  FADD R226, R226, -R182.reuse ;  /* 0x800000b6e2e27221 */ /* 0x100fe20000000000 */
[----:B------:R-:W-:Y:S01]  /*7fd0*/  FADD R211, R224, -R182 ;  /* 0x800000b6e0d37221 */ /* 0x000fe20000000000 */
[----:B------:R2:W-:Y:S01]  /*7fe0*/  MUFU.EX2 R12, R177 ;  /* 0x000000b1000c7308 */ /* 0x0005e20000000800 */
[----:B------:R-:W-:Y:S01]  /*7ff0*/  FMUL R180, R180, 1.4426950216293334961 ;  /* 0x3fb8aa3bb4b47820 */ /* 0x000fe20000400000 */
[----:B------:R-:W-:Y:S01]  /*8000*/  FMUL R198, R215, 1.4426950216293334961 ;  /* 0x3fb8aa3bd7c67820 */ /* 0x000fe20000400000 */
[----:B------:R-:W-:Y:S04]  /*8010*/  STS.U8 [R4+UR19+0x8700], R5 ;  /* 0x0087000504007988 */ /* 0x000fe80008000013 */
[----:B------:R-:W-:Y:S01]  /*8020*/  STS.U8 [R4+UR19+0x8500], R192 ;  /* 0x008500c004007988 */ /* 0x000fe20008000013 */
[----:B--2---:R-:W-:-:S02]  /*8030*/  FADD R177, R16, -R209 ;  /* 0x800000d110b17221 */ /* 0x004fc40000000000 */
[----:B------:R2:W-:Y:S01]  /*8040*/  MUFU.EX2 R16, R180 ;  /* 0x000000b400107308 */ /* 0x0005e20000000800 */
[----:B------:R-:W-:Y:S01]  /*8050*/  STS.U8 [R4+UR19+0x8900], R204 ;  /* 0x008900cc04007988 */ /* 0x000fe20008000013 */
[----:B------:R-:W-:-:S03]  /*8060*/  FMUL R177, R177, 1.4426950216293334961 ;  /* 0x3fb8aa3bb1b17820 */ /* 0x000fc60000400000 */
[----:B------:R-:W-:Y:S01]  /*8070*/  STS.U8 [R4+UR19+0x8b00], R206 ;  /* 0x008b00ce04007988 */ /* 0x000fe20008000013 */
[----:B0-----:R-:W-:Y:S01]  /*8080*/  FMNMX R167, R165, R167, !PT ;  /* 0x000000a7a5a77209 */ /* 0x001fe20007800000 */
[----:B--2---:R-:W-:Y:S01]  /*8090*/  FADD R180, R17, -R209 ;  /* 0x800000d111b47221 */ /* 0x004fe20000000000 */
[----:B------:R-:W-:Y:S03]  /*80a0*/  MUFU.EX2 R183, R183 ;  /* 0x000000b700b77308 */ /* 0x000fe60000000800 */
[----:B------:R-:W0:Y:S01]  /*80b0*/  SHFL.BFLY PT, R215, R167, 0x1, 0x1f ;  /* 0x0c201f00a7d77f89 */ /* 0x000e2200000e0000 */
[----:B------:R-:W-:-:S03]  /*80c0*/  FMUL R180, R180, 1.4426950216293334961 ;  /* 0x3fb8aa3bb4b47820 */ /* 0x000fc60000400000 */
[----:B------:R-:W-:Y:S01]  /*80d0*/  STS.U8 [R4+UR19+0x8d00], R193 ;  /* 0x008d00c104007988 */ /* 0x000fe20008000013 */
[----:B------:R2:W-:Y:S01]  /*80e0*/  MUFU.EX2 R17, R177 ;  /* 0x000000b100117308 */ /* 0x0005e20000000800 */
[----:B------:R-:W-:Y:S02]  /*80f0*/  FMUL R7, R7, 1.4426950216293334961 ;  /* 0x3fb8aa3b07077820 */ /* 0x000fe40000400000 */
[----:B------:R3:W-:Y:S04]  /*8100*/  STS.U8 [R4+UR19+0x9900], R171 ;  /* 0x009900ab04007988 */ /* 0x0007e80008000013 */
[----:B------:R4:W-:Y:S01]  /*8110*/  STS.U8 [R4+UR19+0x8f00], R202 ;  /* 0x008f00ca04007988 */ /* 0x0009e20008000013 */
[--C-:B--2---:R-:W-:Y:S01]  /*8120*/  FADD R177, R21, -R209.reuse ;  /* 0x800000d115b17221 */ /* 0x104fe20000000000 */
[----:B------:R-:W-:Y:S02]  /*8130*/  MUFU.EX2 R186, R186 ;  /* 0x000000ba00ba7308 */ /* 0x000fe40000000800 */
[----:B------:R-:W-:Y:S01]  /*8140*/  STS.U8 [R4+UR19+0x8100], R240 ;  /* 0x008100f004007988 */ /* 0x000fe20008000013 */
[----:B------:R-:W-:Y:S01]  /*8150*/  FMUL R165, R177, 1.4426950216293334961 ;  /* 0x3fb8aa3bb1a57820 */ /* 0x000fe20000400000 */
[----:B------:R-:W-:Y:S01]  /*8160*/  FADD R177, R20, -R209 ;  /* 0x800000d114b17221 */ /* 0x000fe20000000000 */
[----:B------:R-:W-:Y:S01]  /*8170*/  FMUL R168, R236, 1.4426950216293334961 ;  /* 0x3fb8aa3beca87820 */ /* 0x000fe20000400000 */
[----:B------:R-:W-:Y:S01]  /*8180*/  FMUL R169, R228, 1.4426950216293334961 ;  /* 0x3fb8aa3be4a97820 */ /* 0x000fe20000400000 */
[----:B------:R-:W-:Y:S01]  /*8190*/  STS.U8 [R4+UR19+0x8300], R238 ;  /* 0x008300ee04007988 */ /* 0x000fe20008000013 */
[----:B------:R2:W-:Y:S01]  /*81a0*/  MUFU.EX2 R21, R180 ;  /* 0x000000b400157308 */ /* 0x0005e20000000800 */
[----:B------:R-:W-:Y:S01]  /*81b0*/  FMUL R227, R227, 1.4426950216293334961 ;  /* 0x3fb8aa3be3e37820 */ /* 0x000fe20000400000 */
[----:B-1----:R-:W-:Y:S01]  /*81c0*/  SHF.R.U32.HI R181, RZ, 0x1, R244 ;  /* 0x00000001ffb57819 */ /* 0x002fe200000116f4 */
[----:B------:R-:W-:Y:S01]  /*81d0*/  FMUL R172, R229, 1.4426950216293334961 ;  /* 0x3fb8aa3be5ac7820 */ /* 0x000fe20000400000 */
[----:B------:R-:W-:Y:S01]  /*81e0*/  FMUL R173, R173, 1.4426950216293334961 ;  /* 0x3fb8aa3badad7820 */ /* 0x000fe20000400000 */
[----:B------:R-:W-:Y:S03]  /*81f0*/  STS.U8 [R4+UR19+0x9100], R210 ;  /* 0x009100d204007988 */ /* 0x000fe60008000013 */
[----:B------:R1:W-:Y:S01]  /*8200*/  MUFU.EX2 R20, R165 ;  /* 0x000000a500147308 */ /* 0x0003e20000000800 */
[----:B--2---:R-:W-:Y:S01]  /*8210*/  LOP3.LUT R180, R244, 0x1, RZ, 0xc0, !PT ;  /* 0x00000001f4b47812 */ /* 0x004fe200078ec0ff */
[----:B------:R-:W-:Y:S01]  /*8220*/  FMUL R176, R235, 1.4426950216293334961 ;  /* 0x3fb8aa3bebb07820 */ /* 0x000fe20000400000 */
[----:B------:R-:W-:Y:S01]  /*8230*/  FMUL R234, R234, 1.4426950216293334961 ;  /* 0x3fb8aa3beaea7820 */ /* 0x000fe20000400000 */
[----:B------:R2:W-:Y:S04]  /*8240*/  STS.U8 [R4+UR19+0x9300], R199 ;  /* 0x009300c704007988 */ /* 0x0005e80008000013 */
[----:B------:R-:W-:Y:S01]  /*8250*/  MUFU.EX2 R187, R187 ;  /* 0x000000bb00bb7308 */ /* 0x000fe20000000800 */
[----:B-1----:R-:W-:Y:S01]  /*8260*/  LOP3.LUT R165, R244, 0x1c, RZ, 0xc0, !PT ;  /* 0x0000001cf4a57812 */ /* 0x002fe200078ec0ff */
[----:B------:R-:W-:Y:S01]  /*8270*/  STS.U8 [R4+UR19+0x9500], R170 ;  /* 0x009500aa04007988 */ /* 0x000fe20008000013 */
[----:B------:R-:W-:-:S03]  /*8280*/  SGXT.U32 R181, R181, 0x1 ;  /* 0x00000001b5b5781a */ /* 0x000fc60000000000 */
[----:B------:R-:W-:Y:S01]  /*8290*/  IMAD R165, R180, 0x2, R165 ;  /* 0x00000002b4a57824 */ /* 0x000fe200078e02a5 */
[----:B------:R-:W-:Y:S01]  /*82a0*/  STS.U8 [R4+UR19+0x9700], R178 ;  /* 0x009700b204007988 */ /* 0x000fe20008000013 */
[----:B------:R-:W-:Y:S03]  /*82b0*/  MUFU.EX2 R7, R7 ;  /* 0x0000000700077308 */ /* 0x000fe60000000800 */
[----:B------:R-:W-:Y:S01]  /*82c0*/  LOP3.LUT R165, R165, R181, RZ, 0xfc, !PT ;  /* 0x000000b5a5a57212 */ /* 0x000fe200078efcff */
[----:B------:R-:W-:Y:S04]  /*82d0*/  STS.U8 [R4+UR19+0x9b00], R166 ;  /* 0x009b00a604007988 */ /* 0x000fe80008000013 */
[----:B------:R-:W1:Y:S01]  /*82e0*/  MUFU.EX2 R168, R168 ;  /* 0x000000a800a87308 */ /* 0x000e620000000800 */
[----:B------:R-:W-:Y:S01]  /*82f0*/  FMUL R181, R185, 1.4426950216293334961 ;  /* 0x3fb8aa3bb9b57820 */ /* 0x000fe20000400000 */
[----:B------:R-:W-:Y:S04]  /*8300*/  STS.U8 [R4+UR19+0x9d00], R164 ;  /* 0x009d00a404007988 */ /* 0x000fe80008000013 */
[----:B------:R5:W-:Y:S02]  /*8310*/  STS.U8 [R4+UR19+0x9f00], R6 ;  /* 0x009f000604007988 */ /* 0x000be40008000013 */
[----:B------:R-:W-:Y:S01]  /*8320*/  MUFU.EX2 R169, R169 ;  /* 0x000000a900a97308 */ /* 0x000fe20000000800 */
[----:B0-----:R-:W-:Y:S01]  /*8330*/  FMNMX R185, R167, R215, !PT ;  /* 0x000000d7a7b97209 */ /* 0x001fe20007800000 */
[----:B------:R-:W5:Y:S06]  /*8340*/  LDL.LU R217, [R1+0x210] ;  /* 0x0002100001d97983 */ /* 0x000f6c0000300800 */
[----:B------:R-:W0:Y:S01]  /*8350*/  MUFU.EX2 R10, R227 ;  /* 0x000000e3000a7308 */ /* 0x000e220000000800 */
[----:B------:R-:W-:-:S07]  /*8360*/  FMNMX R185, R185, R231, !PT ;  /* 0x000000e7b9b97209 */ /* 0x000fce0007800000 */
[----:B------:R-:W-:Y:S08]  /*8370*/  MUFU.EX2 R172, R172 ;  /* 0x000000ac00ac7308 */ /* 0x000ff00000000800 */
[----:B------:R-:W3:Y:S08]  /*8380*/  MUFU.EX2 R173, R173 ;  /* 0x000000ad00ad7308 */ /* 0x000ef00000000800 */
[----:B------:R-:W-:Y:S08]  /*8390*/  MUFU.EX2 R176, R176 ;  /* 0x000000b000b07308 */ /* 0x000ff00000000800 */
[----:B------:R-:W4:Y:S01]  /*83a0*/  MUFU.EX2 R9, R234 ;  /* 0x000000ea00097308 */ /* 0x000f220000000800 */
[----:B------:R-:W-:Y:S01]  /*83b0*/  FMUL R180, R184, 1.4426950216293334961 ;  /* 0x3fb8aa3bb8b47820 */ /* 0x000fe20000400000 */
[----:B------:R-:W-:Y:S01]  /*83c0*/  FMUL R184, R189, 1.4426950216293334961 ;  /* 0x3fb8aa3bbdb87820 */ /* 0x000fe20000400000 */
[----:B------:R-:W-:Y:S01]  /*83d0*/  FADD R189, R152, -R185 ;  /* 0x800000b998bd7221 */ /* 0x000fe20000000000 */
[----:B-1----:R-:W-:Y:S01]  /*83e0*/  F2FP.SATFINITE.E4M3.F32.PACK_AB_MERGE_C R152, R168, R7, RZ ;  /* 0x00000007a898723e */ /* 0x002fe200048070ff */
[----:B------:R-:W-:Y:S01]  /*83f0*/  FMUL R177, R177, 1.4426950216293334961 ;  /* 0x3fb8aa3bb1b17820 */ /* 0x000fe20000400000 */
[----:B0-----:R-:W-:-:S02]  /*8400*/  F2FP.SATFINITE.E4M3.F32.PACK_AB_MERGE_C R167, R10, R169, RZ ;  /* 0x000000a90aa7723e */ /* 0x001fc400048070ff */
[----:B------:R-:W0:Y:S01]  /*8410*/  MUFU.EX2 R174, R174 ;  /* 0x000000ae00ae7308 */ /* 0x000e220000000800 */
[----:B---3--:R-:W-:Y:S01]  /*8420*/  F2FP.SATFINITE.E4M3.F32.PACK_AB_MERGE_C R152, R173, R172, R152 ;  /* 0x000000acad98723e */ /* 0x008fe20004807098 */
[----:B------:R-:W-:Y:S01]  /*8430*/  FADD R215, R153, -R185 ;  /* 0x800000b999d77221 */ /* 0x000fe20000000000 */
[----:B------:R-:W-:Y:S01]  /*8440*/  FMUL R200, R220, 1.4426950216293334961 ;  /* 0x3fb8aa3bdcc87820 */ /* 0x000fe20000400000 */
[----:B------:R-:W-:Y:S01]  /*8450*/  FMUL R201, R219, 1.4426950216293334961 ;  /* 0x3fb8aa3bdbc97820 */ /* 0x000fe20000400000 */
[----:B------:R-:W-:Y:S01]  /*8460*/  FMUL R205, R222, 1.4426950216293334961 ;  /* 0x3fb8aa3bdecd7820 */ /* 0x000fe20000400000 */
[----:B------:R-:W-:Y:S02]  /*8470*/  FMUL R188, R188, 1.4426950216293334961 ;  /* 0x3fb8aa3bbcbc7820 */ /* 0x000fe40000400000 */
[----:B------:R-:W-:Y:S01]  /*8480*/  MUFU.EX2 R179, R179 ;  /* 0x000000b300b37308 */ /* 0x000fe20000000800 */
[----:B----4-:R-:W-:Y:S01]  /*8490*/  F2FP.SATFINITE.E4M3.F32.PACK_AB_MERGE_C R167, R9, R176, R167 ;  /* 0x000000b009a7723e */ /* 0x010fe200048070a7 */
[----:B------:R-:W-:Y:S01]  /*84a0*/  FMUL R197, R214, 1.4426950216293334961 ;  /* 0x3fb8aa3bd6c57820 */ /* 0x000fe20000400000 */
[----:B------:R-:W-:Y:S01]  /*84b0*/  F2FP.SATFINITE.E4M3.F32.PACK_AB_MERGE_C R220, R18, R14, RZ ;  /* 0x0000000e12dc723e */ /* 0x000fe200048070ff */
[----:B------:R-:W-:Y:S01]  /*84c0*/  FMUL R203, R203, 1.4426950216293334961 ;  /* 0x3fb8aa3bcbcb7820 */ /* 0x000fe20000400000 */
[----:B------:R-:W-:Y:S01]  /*84d0*/  SEL R153, R152, R167, !P0 ;  /* 0x000000a798997207 */ /* 0x000fe20004000000 */
[----:B------:R-:W-:Y:S01]  /*84e0*/  FMUL R207, R223, 1.4426950216293334961 ;  /* 0x3fb8aa3bdfcf7820 */ /* 0x000fe20000400000 */
[----:B------:R-:W-:Y:S01]  /*84f0*/  SEL R152, R167, R152, !P0 ;  /* 0x00000098a7987207 */ /* 0x000fe20004000000 */
[----:B------:R-:W1:Y:S01]  /*8500*/  MUFU.EX2 R177, R177 ;  /* 0x000000b100b17308 */ /* 0x000e620000000800 */
[----:B------:R-:W-:Y:S01]  /*8510*/  F2FP.SATFINITE.E4M3.F32.PACK_AB_MERGE_C R167, R15, R11, RZ ;  /* 0x0000000b0fa7723e */ /* 0x000fe200048070ff */
[----:B------:R-:W-:Y:S01]  /*8520*/  FADD R221, R157, -R185 ;  /* 0x800000b99ddd7221 */ /* 0x000fe20000000000 */
[----:B------:R-:W-:Y:S01]  /*8530*/  F2FP.SATFINITE.E4M3.F32.PACK_AB_MERGE_C R220, R16, R12, R220 ;  /* 0x0000000c10dc723e */ /* 0x000fe200048070dc */
[----:B------:R-:W-:Y:S01]  /*8540*/  FMUL R208, R226, 1.4426950216293334961 ;  /* 0x3fb8aa3be2d07820 */ /* 0x000fe20000400000 */
[----:B------:R-:W-:Y:S01]  /*8550*/  F2FP.SATFINITE.E4M3.F32.PACK_AB_MERGE_C R167, R13, R8, R167 ;  /* 0x000000080da7723e */ /* 0x000fe200048070a7 */
[--C-:B------:R-:W-:Y:S01]  /*8560*/  FADD R219, R156, -R185.reuse ;  /* 0x800000b99cdb7221 */ /* 0x100fe20000000000 */
[----:B------:R-:W-:Y:S01]  /*8570*/  FMUL R211, R211, 1.4426950216293334961 ;  /* 0x3fb8aa3bd3d37820 */ /* 0x000fe20000400000 */
[----:B------:R-:W-:Y:S01]  /*8580*/  MUFU.EX2 R181, R181 ;  /* 0x000000b500b57308 */ /* 0x000fe20000000800 */
[----:B------:R-:W-:Y:S01]  /*8590*/  SEL R156, R167, R220, !P0 ;  /* 0x000000dca79c7207 */ /* 0x000fe20004000000 */
[----:B------:R3:W-:Y:S06]  /*85a0*/  MEMBAR.ALL.CTA ;  /* 0x0000000000007992 */ /* 0x0007ec0000008000 */
[----:B---3--:R-:W3:Y:S01]  /*85b0*/  FENCE.VIEW.ASYNC.S ;  /* 0x00000000000073c6 */ /* 0x008ee20000000000 */
[----:B------:R-:W-:Y:S01]  /*85c0*/  SEL R157, R220, R167, !P0 ;  /* 0x000000a7dc9d7207 */ /* 0x000fe20004000000 */
[----:B------:R-:W-:Y:S01]  /*85d0*/  FMUL R220, R221, 1.4426950216293334961 ;  /* 0x3fb8aa3bdddc7820 */ /* 0x000fe20000400000 */
[----:B------:R-:W-:Y:S01]  /*85e0*/  FADD R221, R160, -R185 ;  /* 0x800000b9a0dd7221 */ /* 0x000fe20000000000 */
[----:B------:R-:W-:Y:S01]  /*85f0*/  F2FP.SATFINITE.E4M3.F32.PACK_AB_MERGE_C R160, R23, R19, RZ ;  /* 0x0000001317a0723e */ /* 0x000fe200048070ff */
[----:B------:R-:W4:Y:S01]  /*8600*/  LDL.LU R224, [R1+0x8] ;  /* 0x0000080001e07983 */ /* 0x000f220000300800 */
[----:B0-----:R-:W-:-:S02]  /*8610*/  F2FP.SATFINITE.E4M3.F32.PACK_AB_MERGE_C R167, R174, R22, RZ ;  /* 0x00000016aea7723e */ /* 0x001fc400048070ff */
[----:B------:R-:W-:Y:S01]  /*8620*/  F2FP.SATFINITE.E4M3.F32.PACK_AB_MERGE_C R160, R21, R17, R160 ;  /* 0x0000001115a0723e */ /* 0x000fe200048070a0 */
[----:B------:R-:W-:Y:S01]  /*8630*/  FADD R222, R161, -R185 ;  /* 0x800000b9a1de7221 */ /* 0x000fe20000000000 */
[----:B-1----:R-:W-:Y:S01]  /*8640*/  F2FP.SATFINITE.E4M3.F32.PACK_AB_MERGE_C R167, R177, R20, R167 ;  /* 0x00000014b1a7723e */ /* 0x002fe200048070a7 */
[----:B------:R-:W-:Y:S01]  /*8650*/  FMUL R189, R189, 1.4426950216293334961 ;  /* 0x3fb8aa3bbdbd7820 */ /* 0x000fe20000400000 */
[----:B------:R-:W-:Y:S01]  /*8660*/  FMUL R215, R215, 1.4426950216293334961 ;  /* 0x3fb8aa3bd7d77820 */ /* 0x000fe20000400000 */
[----:B------:R-:W-:Y:S01]  /*8670*/  FMUL R219, R219, 1.4426950216293334961 ;  /* 0x3fb8aa3bdbdb7820 */ /* 0x000fe20000400000 */
[----:B------:R-:W-:Y:S01]  /*8680*/  SEL R161, R160, R167, !P0 ;  /* 0x000000a7a0a17207 */ /* 0x000fe20004000000 */
[----:B------:R-:W0:Y:S01]  /*8690*/  MUFU.EX2 R180, R180 ;  /* 0x000000b400b47308 */ /* 0x000e220000000800 */
[----:B------:R-:W-:Y:S01]  /*86a0*/  SEL R160, R167, R160, !P0 ;  /* 0x000000a0a7a07207 */ /* 0x000fe20004000000 */
[--C-:B------:R-:W-:Y:S01]  /*86b0*/  FADD R167, R212, -R185.reuse ;  /* 0x800000b9d4a77221 */ /* 0x100fe20000000000 */
[----:B------:R-:W-:Y:S01]  /*86c0*/  FMUL R222, R222, 1.4426950216293334961 ;  /* 0x3fb8aa3bdede7820 */ /* 0x000fe20000400000 */
[----:B------:R-:W-:Y:S01]  /*86d0*/  FADD R214, R225, -R182 ;  /* 0x800000b6e1d67221 */ /* 0x000fe20000000000 */
[----:B------:R-:W-:Y:S01]  /*86e0*/  FADD R218, R218, -R185 ;  /* 0x800000b9dada7221 */ /* 0x000fe20000000000 */
[----:B------:R-:W-:-:S02]  /*86f0*/  FMUL R167, R167, 1.4426950216293334961 ;  /* 0x3fb8aa3ba7a77820 */ /* 0x000fc40000400000 */
[----:B------:R-:W-:Y:S01]  /*8700*/  MUFU.EX2 R184, R184 ;  /* 0x000000b800b87308 */ /* 0x000fe20000000800 */
[----:B------:R-:W-:Y:S01]  /*8710*/  FMUL R221, R221, 1.4426950216293334961 ;  /* 0x3fb8aa3bdddd7820 */ /* 0x000fe20000400000 */
[--C-:B------:R-:W-:Y:S01]  /*8720*/  FADD R154, R154, -R185.reuse ;  /* 0x800000b99a9a7221 */ /* 0x100fe20000000000 */
[--C-:B------:R-:W-:Y:S01]  /*8730*/  FADD R158, R158, -R185.reuse ;  /* 0x800000b99e9e7221 */ /* 0x100fe20000000000 */
[----:B------:R-:W-:-:S04]  /*8740*/  FADD R155, R155, -R185 ;  /* 0x800000b99b9b7221 */ /* 0x000fc80000000000 */
[----:B------:R-:W-:Y:S01]  /*8750*/  MUFU.EX2 R188, R188 ;  /* 0x000000bc00bc7308 */ /* 0x000fe20000000800 */
[----:B------:R-:W-:Y:S01]  /*8760*/  FMUL R214, R214, 1.4426950216293334961 ;  /* 0x3fb8aa3bd6d67820 */ /* 0x000fe20000400000 */
[----:B------:R-:W-:Y:S01]  /*8770*/  FMUL R5, R218, 1.4426950216293334961 ;  /* 0x3fb8aa3bda057820 */ /* 0x000fe20000400000 */
[--C-:B------:R-:W-:Y:S01]  /*8780*/  FADD R162, R162, -R185.reuse ;  /* 0x800000b9a2a27221 */ /* 0x100fe20000000000 */
[--C-:B------:R-:W-:Y:S01]  /*8790*/  FADD R159, R159, -R185.reuse ;  /* 0x800000b99f9f7221 */ /* 0x100fe20000000000 */
[----:B------:R-:W-:-:S03]  /*87a0*/  FADD R163, R163, -R185 ;  /* 0x800000b9a3a37221 */ /* 0x000fc60000000000 */
[----:B------:R-:W-:Y:S01]  /*87b0*/  MUFU.EX2 R196, R196 ;  /* 0x000000c400c47308 */ /* 0x000fe20000000800 */
[----:B------:R-:W-:-:S07]  /*87c0*/  FMUL R154, R154, 1.4426950216293334961 ;  /* 0x3fb8aa3b9a9a7820 */ /* 0x000fce0000400000 */
[----:B------:R-:W-:Y:S01]  /*87d0*/  MUFU.EX2 R197, R197 ;  /* 0x000000c500c57308 */ /* 0x000fe20000000800 */
[----:B------:R-:W-:-:S07]  /*87e0*/  FMUL R158, R158, 1.4426950216293334961 ;  /* 0x3fb8aa3b9e9e7820 */ /* 0x000fce0000400000 */
[----:B------:R-:W-:Y:S01]  /*87f0*/  MUFU.EX2 R198, R198 ;  /* 0x000000c600c67308 */ /* 0x000fe20000000800 */
[----:B------:R-:W-:Y:S01]  /*8800*/  FMUL R155, R155, 1.4426950216293334961 ;  /* 0x3fb8aa3b9b9b7820 */ /* 0x000fe20000400000 */
[----:B------:R-:W-:-:S06]  /*8810*/  F2FP.SATFINITE.E4M3.F32.PACK_AB_MERGE_C R171, R179, R175, RZ ;  /* 0x000000afb3ab723e */ /* 0x000fcc00048070ff */
[----:B------:R-:W-:Y:S08]  /*8820*/  MUFU.EX2 R200, R200 ;  /* 0x000000c800c87308 */ /* 0x000ff00000000800 */
[----:B------:R-:W-:Y:S08]  /*8830*/  MUFU.EX2 R201, R201 ;  /* 0x000000c900c97308 */ /* 0x000ff00000000800 */
[----:B------:R-:W-:Y:S08]  /*8840*/  MUFU.EX2 R203, R203 ;  /* 0x000000cb00cb7308 */ /* 0x000ff00000000800 */
[----:B------:R-:W-:Y:S08]  /*8850*/  MUFU.EX2 R205, R205 ;  /* 0x000000cd00cd7308 */ /* 0x000ff00000000800 */
[----:B------:R-:W-:Y:S08]  /*8860*/  MUFU.EX2 R207, R207 ;  /* 0x000000cf00cf7308 */ /* 0x000ff00000000800 */
[----:B------:R-:W-:Y:S08]  /*8870*/  MUFU.EX2 R208, R208 ;  /* 0x000000d000d07308 */ /* 0x000ff00000000800 */
[----:B------:R-:W-:Y:S01]  /*8880*/  MUFU.EX2 R211, R211 ;  /* 0x000000d300d37308 */ /* 0x000fe20000000800 */
[----:B---3--:R-:W-:Y:S04]  /*8890*/  SHFL.IDX PT, R156, R156, R165, 0x1f ;  /* 0x00001fa59c9c7589 */ /* 0x008fe800000e0000 */
[----:B------:R-:W-:Y:S03]  /*88a0*/  SHFL.IDX PT, R153, R153, R165, 0x1f ;  /* 0x00001fa599997589 */ /* 0x000fe600000e0000 */
[----:B------:R1:W-:Y:S01]  /*88b0*/  MUFU.EX2 R212, R222 ;  /* 0x000000de00d47308 */ /* 0x0003e20000000800 */
[----:B------:R-:W-:Y:S01]  /*88c0*/  LOP3.LUT P1, RZ, R244, 0x2, RZ, 0xc0, !PT ;  /* 0x00000002f4ff7812 */ /* 0x000fe2000782c0ff */
[----:B------:R-:W3:Y:S06]  /*88d0*/  LDL.LU R223, [R1+0xc] ;  /* 0x00000c0001df7983 */ /* 0x000eec0000300800 */
[----:B------:R-:W-:Y:S01]  /*88e0*/  MUFU.EX2 R189, R189 ;  /* 0x000000bd00bd7308 */ /* 0x000fe20000000800 */
[----:B-1----:R-:W-:-:S07]  /*88f0*/  FADD R222, R213, -R185 ;  /* 0x800000b9d5de7221 */ /* 0x002fce0000000000 */
[----:B------:R-:W-:Y:S01]  /*8900*/  MUFU.EX2 R215, R215 ;  /* 0x000000d700d77308 */ /* 0x000fe20000000800 */
[----:B------:R-:W-:-:S07]  /*8910*/  FMUL R222, R222, 1.4426950216293334961 ;  /* 0x3fb8aa3bdede7820 */ /* 0x000fce0000400000 */
[----:B------:R-:W-:Y:S08]  /*8920*/  MUFU.EX2 R219, R219 ;  /* 0x000000db00db7308 */ /* 0x000ff00000000800 */
[----:B------:R-:W1:Y:S01]  /*8930*/  MUFU.EX2 R220, R220 ;  /* 0x000000dc00dc7308 */ /* 0x000e620000000800 */
[----:B------:R-:W-:-:S07]  /*8940*/  FMUL R162, R162, 1.4426950216293334961 ;  /* 0x3fb8aa3ba2a27820 */ /* 0x000fce0000400000 */
[----:B------:R2:W-:Y:S01]  /*8950*/  MUFU.EX2 R213, R167 ;  /* 0x000000a700d57308 */ /* 0x0005e20000000800 */
[----:B------:R-:W-:Y:S01]  /*8960*/  FMUL R159, R159, 1.4426950216293334961 ;  /* 0x3fb8aa3b9f9f7820 */ /* 0x000fe20000400000 */
[----:B------:R-:W-:Y:S01]  /*8970*/  FMUL R163, R163, 1.4426950216293334961 ;  /* 0x3fb8aa3ba3a37820 */ /* 0x000fe20000400000 */
[----:B--2---:R-:W-:-:S05]  /*8980*/  FADD R167, R216, -R185 ;  /* 0x800000b9d8a77221 */ /* 0x004fca0000000000 */
[----:B------:R-:W2:Y:S01]  /*8990*/  MUFU.EX2 R221, R221 ;  /* 0x000000dd00dd7308 */ /* 0x000ea20000000800 */
[----:B------:R-:W-:-:S07]  /*89a0*/  FMUL R167, R167, 1.4426950216293334961 ;  /* 0x3fb8aa3ba7a77820 */ /* 0x000fce0000400000 */
[----:B------:R-:W2:Y:S01]  /*89b0*/  MUFU.EX2 R216, R222 ;  /* 0x000000de00d87308 */ /* 0x000ea20000000800 */
[----:B0-----:R-:W-:-:S07]  /*89c0*/  F2FP.SATFINITE.E4M3.F32.PACK_AB_MERGE_C R171, R181, R180, R171 ;  /* 0x000000b4b5ab723e */ /* 0x001fce00048070ab */
[----:B------:R-:W0:Y:S08]  /*89d0*/  MUFU.EX2 R214, R214 ;  /* 0x000000d600d67308 */ /* 0x000e300000000800 */
[----:B------:R-:W-:Y:S08]  /*89e0*/  MUFU.EX2 R5, R5 ;  /* 0x0000000500057308 */ /* 0x000ff00000000800 */
[----:B------:R1:W-:Y:S08]  /*89f0*/  MUFU.EX2 R204, R154 ;  /* 0x0000009a00cc7308 */ /* 0x0003f00000000800 */
[----:B------:R-:W-:Y:S01]  /*8a00*/  MUFU.EX2 R206, R158 ;  /* 0x0000009e00ce7308 */ /* 0x000fe20000000800 */
[----:B-1----:R-:W-:Y:S01]  /*8a10*/  F2FP.SATFINITE.E4M3.F32.PACK_AB_MERGE_C R154, R194, R191, RZ ;  /* 0x000000bfc29a723e */ /* 0x002fe200048070ff */
[----:B------:R-:W3:Y:S06]  /*8a20*/  LDL.LU R222, [R1+0x4] ;  /* 0x0000040001de7983 */ /* 0x000eec0000300800 */
[----:B------:R-:W1:Y:S01]  /*8a30*/  MUFU.EX2 R192, R167 ;  /* 0x000000a700c07308 */ /* 0x000e620000000800 */
[----:B------:R-:W-:Y:S01]  /*8a40*/  F2FP.SATFINITE.E4M3.F32.PACK_AB_MERGE_C R154, R220, R219, R154 ;  /* 0x000000dbdc9a723e */ /* 0x000fe2000480709a */
[----:B------:R-:W3:Y:S06]  /*8a50*/  LDL.LU R218, [R1] ;  /* 0x0000000001da7983 */ /* 0x000eec0000300800 */
[----:B------:R2:W-:Y:S08]  /*8a60*/  MUFU.EX2 R193, R155 ;  /* 0x0000009b00c17308 */ /* 0x0005f00000000800 */
[----:B------:R0:W1:Y:S01]  /*8a70*/  MUFU.EX2 R202, R162 ;  /* 0x000000a200ca7308 */ /* 0x0000620000000800 */
[----:B--2---:R-:W-:-:S04]  /*8a80*/  F2FP.SATFINITE.E4M3.F32.PACK_AB_MERGE_C R155, R186, R183, RZ ;  /* 0x000000b7ba9b723e */ /* 0x004fc800048070ff */
[----:B------:R-:W-:-:S03]  /*8a90*/  F2FP.SATFINITE.E4M3.F32.PACK_AB_MERGE_C R155, R188, R184, R155 ;  /* 0x000000b8bc9b723e */ /* 0x000fc6000480709b */
[----:B------:R2:W-:Y:S01]  /*8aa0*/  MUFU.EX2 R199, R159 ;  /* 0x0000009f00c77308 */ /* 0x0005e20000000800 */
[----:B0-----:R-:W-:-:S07]  /*8ab0*/  F2FP.SATFINITE.E4M3.F32.PACK_AB_MERGE_C R162, R190, R187, RZ ;  /* 0x000000bbbea2723e */ /* 0x001fce00048070ff */
[----:B-----5:R0:W5:Y:S01]  /*8ac0*/  MUFU.EX2 R4, R163 ;  /* 0x000000a300047308 */ /* 0x0201620000000800 */
[----:B------:R-:W-:Y:S02]  /*8ad0*/  F2FP.SATFINITE.E4M3.F32.PACK_AB_MERGE_C R162, R215, R189, R162 ;  /* 0x000000bdd7a2723e */ /* 0x000fe400048070a2 */
[----:B--2---:R-:W-:Y:S02]  /*8ae0*/  SEL R159, R171, R155, !P0 ;  /* 0x0000009bab9f7207 */ /* 0x004fe40004000000 */
[----:B------:R-:W-:Y:S02]  /*8af0*/  SEL R171, R155, R171, !P0 ;  /* 0x000000ab9bab7207 */ /* 0x000fe40004000000 */
[----:B------:R-:W-:Y:S02]  /*8b00*/  F2FP.SATFINITE.E4M3.F32.PACK_AB_MERGE_C R164, R196, R195, RZ ;  /* 0x000000c3c4a4723e */ /* 0x000fe400048070ff */
[----:B------:R-:W-:Y:S02]  /*8b10*/  F2FP.SATFINITE.E4M3.F32.PACK_AB_MERGE_C R6, R198, R197, RZ ;  /* 0x000000c5c606723e */ /* 0x000fe400048070ff */
[----:B------:R-:W-:-:S02]  /*8b20*/  SEL R155, R162, R154, !P0 ;  /* 0x0000009aa29b7207 */ /* 0x000fc40004000000 */
[----:B------:R-:W-:Y:S02]  /*8b30*/  SEL R162, R154, R162, !P0 ;  /* 0x000000a29aa27207 */ /* 0x000fe40004000000 */
[----:B------:R-:W-:Y:S02]  /*8b40*/  F2FP.SATFINITE.E4M3.F32.PACK_AB_MERGE_C R154, R201, R200, RZ ;  /* 0x000000c8c99a723e */ /* 0x000fe400048070ff */
[----:B------:R-:W-:Y:S02]  /*8b50*/  F2FP.SATFINITE.E4M3.F32.PACK_AB_MERGE_C R166, R205, R203, RZ ;  /* 0x000000cbcda6723e */ /* 0x000fe400048070ff */
[----:B------:R-:W-:Y:S02]  /*8b60*/  F2FP.SATFINITE.E4M3.F32.PACK_AB_MERGE_C R164, R212, R221, R164 ;  /* 0x000000ddd4a4723e */ /* 0x000fe400048070a4 */
[----:B------:R-:W-:Y:S02]  /*8b70*/  F2FP.SATFINITE.E4M3.F32.PACK_AB_MERGE_C R6, R216, R213, R6 ;  /* 0x000000d5d806723e */ /* 0x000fe40004807006 */
[----:B------:R-:W-:-:S02]  /*8b80*/  F2FP.SATFINITE.E4M3.F32.PACK_AB_MERGE_C R170, R208, R207, RZ ;  /* 0x000000cfd0aa723e */ /* 0x000fc400048070ff */
[----:B------:R-:W-:Y:S02]  /*8b90*/  F2FP.SATFINITE.E4M3.F32.PACK_AB_MERGE_C R158, R214, R211, RZ ;  /* 0x000000d3d69e723e */ /* 0x000fe400048070ff */
[----:B-1----:R-:W-:Y:S02]  /*8ba0*/  F2FP.SATFINITE.E4M3.F32.PACK_AB_MERGE_C R154, R5, R192, R154 ;  /* 0x000000c0059a723e */ /* 0x002fe4000480709a */
[----:B------:R-:W-:Y:S02]  /*8bb0*/  F2FP.SATFINITE.E4M3.F32.PACK_AB_MERGE_C R166, R206, R204, R166 ;  /* 0x000000cccea6723e */ /* 0x000fe400048070a6 */
[----:B0-----:R-:W-:Y:S02]  /*8bc0*/  SEL R163, R164, R6, !P0 ;  /* 0x00000006a4a37207 */ /* 0x001fe40004000000 */
[----:B------:R-:W-:Y:S02]  /*8bd0*/  SEL R164, R6, R164, !P0 ;  /* 0x000000a406a47207 */ /* 0x000fe40004000000 */
[----:B------:R-:W-:-:S02]  /*8be0*/  F2FP.SATFINITE.E4M3.F32.PACK_AB_MERGE_C R170, R202, R193, R170 ;  /* 0x000000c1caaa723e */ /* 0x000fc400048070aa */
[----:B-----5:R-:W-:Y:S02]  /*8bf0*/  F2FP.SATFINITE.E4M3.F32.PACK_AB_MERGE_C R158, R4, R199, R158 ;  /* 0x000000c7049e723e */ /* 0x020fe4000480709e */
[----:B------:R-:W-:Y:S02]  /*8c00*/  SEL R6, R154, R166, !P0 ;  /* 0x000000a69a067207 */ /* 0x000fe40004000000 */
[----:B------:R-:W-:Y:S02]  /*8c10*/  SEL R154, R166, R154, !P0 ;  /* 0x0000009aa69a7207 */ /* 0x000fe40004000000 */
[----:B------:R-:W-:Y:S02]  /*8c20*/  LOP3.LUT R166, R165, 0x1, RZ, 0x3c, !PT ;  /* 0x00000001a5a67812 */ /* 0x000fe400078e3cff */
[----:B------:R-:W-:Y:S02]  /*8c30*/  SEL R167, R170, R158, !P0 ;  /* 0x0000009eaaa77207 */ /* 0x000fe40004000000 */
[----:B------:R-:W-:-:S02]  /*8c40*/  SEL R170, R158, R170, !P0 ;  /* 0x000000aa9eaa7207 */ /* 0x000fc40004000000 */
[----:B------:R-:W-:Y:S04]  /*8c50*/  SHFL.IDX PT, R158, R161, R165, 0x1f ;  /* 0x00001fa5a19e7589 */ /* 0x000fe800000e0000 */
[----:B------:R-:W-:Y:S04]  /*8c60*/  SHFL.IDX PT, R161, R155, R165, 0x1f ;  /* 0x00001fa59ba17589 */ /* 0x000fe800000e0000 */
[----:B------:R-:W0:Y:S04]  /*8c70*/  SHFL.IDX PT, R155, R157, R166, 0x1f ;  /* 0x00001fa69d9b7589 */ /* 0x000e2800000e0000 */
[----:B------:R-:W1:Y:S04]  /*8c80*/  SHFL.IDX PT, R157, R160, R166, 0x1f ;  /* 0x00001fa6a09d7589 */ /* 0x000e6800000e0000 */
[----:B------:R-:W-:Y:S04]  /*8c90*/  SHFL.IDX PT, R159, R159, R165, 0x1f ;  /* 0x00001fa59f9f7589 */ /* 0x000fe800000e0000 */
[----:B------:R2:W5:Y:S04]  /*8ca0*/  SHFL.IDX PT, R160, R171, R166, 0x1f ;  /* 0x00001fa6aba07589 */ /* 0x00056800000e0000 */
[----:B------:R-:W4:Y:S04]  /*8cb0*/  SHFL.IDX PT, R162, R162, R166, 0x1f ;  /* 0x00001fa6a2a27589 */ /* 0x000f2800000e0000 */
[----:B------:R-:W-:Y:S04]  /*8cc0*/  SHFL.IDX PT, R163, R163, R165, 0x1f ;  /* 0x00001fa5a3a37589 */ /* 0x000fe800000e0000 */
[----:B------:R-:W4:Y:S04]  /*8cd0*/  SHFL.IDX PT, R164, R164, R166, 0x1f ;  /* 0x00001fa6a4a47589 */ /* 0x000f2800000e0000 */
[----:B------:R-:W-:Y:S04]  /*8ce0*/  SHFL.IDX PT, R6, R6, R165, 0x1f ;  /* 0x00001fa506067589 */ /* 0x000fe800000e0000 */
[----:B------:R-:W-:Y:S04]  /*8cf0*/  SHFL.IDX PT, R167, R167, R165, 0x1f ;  /* 0x00001fa5a7a77589 */ /* 0x000fe800000e0000 */
[----:B------:R-:W4:Y:S04]  /*8d00*/  SHFL.IDX PT, R178, R152, R166, 0x1f ;  /* 0x00001fa698b27589 */ /* 0x000f2800000e0000 */
[----:B------:R-:W4:Y:S04]  /*8d10*/  SHFL.IDX PT, R165, R154, R166, 0x1f ;  /* 0x00001fa69aa57589 */ /* 0x000f2800000e0000 */
[----:B------:R0:W4:Y:S01]  /*8d20*/  SHFL.IDX PT, R170, R170, R166, 0x1f ;  /* 0x00001fa6aaaa7589 */ /* 0x00012200000e0000 */
[----:B--2---:R-:W-:-:S02]  /*8d30*/  IMAD.MOV.U32 R171, RZ, RZ, 0x7632 ;  /* 0x00007632ffab7424 */ /* 0x004fc400078e00ff */
[----:B0-----:R-:W-:-:S03]  /*8d40*/  IMAD.MOV.U32 R166, RZ, RZ, 0x5410 ;  /* 0x00005410ffa67424 */ /* 0x001fc600078e00ff */
[----:B------:R-:W-:Y:S02]  /*8d50*/  SEL R171, R171, 0x3276, !P1 ;  /* 0x00003276abab7807 */ /* 0x000fe40004800000 */
[----:B------:R-:W-:-:S04]  /*8d60*/  SEL R166, R166, 0x1054, !P1 ;  /* 0x00001054a6a67807 */ /* 0x000fc80004800000 */
[CCC-:B------:R-:W-:Y:S02]  /*8d70*/  PRMT R154, R156.reuse, R166.reuse, R155.reuse ;  /* 0x000000a69c9a7216 */ /* 0x1c0fe4000000009b */
[-C--:B------:R-:W-:Y:S02]  /*8d80*/  PRMT R155, R156, R171.reuse, R155 ;  /* 0x000000ab9c9b7216 */ /* 0x080fe4000000009b */
[CCC-:B-1----:R-:W-:Y:S02]  /*8d90*/  PRMT R156, R158.reuse, R166.reuse, R157.reuse ;  /* 0x000000a69e9c7216 */ /* 0x1c2fe4000000009d */
[-C--:B------:R-:W-:Y:S02]  /*8da0*/  PRMT R157, R158, R171.reuse, R157 ;  /* 0x000000ab9e9d7216 */ /* 0x080fe4000000009d */
[C-C-:B-----5:R-:W-:Y:S02]  /*8db0*/  PRMT R158, R159.reuse, R166, R160.reuse ;  /* 0x000000a69f9e7216 */ /* 0x160fe400000000a0 */
[----:B------:R-:W-:-:S02]  /*8dc0*/  PRMT R159, R159, R171, R160 ;  /* 0x000000ab9f9f7216 */ /* 0x000fc400000000a0 */
[CCC-:B----4-:R-:W-:Y:S02]  /*8dd0*/  PRMT R160, R161.reuse, R166.reuse, R162.reuse ;  /* 0x000000a6a1a07216 */ /* 0x1d0fe400000000a2 */
[-C--:B------:R-:W-:Y:S02]  /*8de0*/  PRMT R161, R161, R171.reuse, R162 ;  /* 0x000000aba1a17216 */ /* 0x080fe400000000a2 */
[CCC-:B------:R-:W-:Y:S02]  /*8df0*/  PRMT R162, R163.reuse, R166.reuse, R164.reuse ;  /* 0x000000a6a3a27216 */ /* 0x1c0fe400000000a4 */
[----:B------:R-:W-:Y:S02]  /*8e00*/  PRMT R163, R163, R171, R164 ;  /* 0x000000aba3a37216 */ /* 0x000fe400000000a4 */
[-C--:B------:R-:W-:Y:S02]  /*8e10*/  PRMT R152, R153, R166.reuse, R178 ;  /* 0x000000a699987216 */ /* 0x080fe400000000b2 */
[----:B------:R-:W-:-:S02]  /*8e20*/  PRMT R164, R6, R166, R165 ;  /* 0x000000a606a47216 */ /* 0x000fc400000000a5 */
[----:B------:R-:W-:Y:S02]  /*8e30*/  PRMT R166, R167, R166, R170 ;  /* 0x000000a6a7a67216 */ /* 0x000fe400000000aa */
[-C--:B------:R-:W-:Y:S01]  /*8e40*/  PRMT R153, R153, R171.reuse, R178 ;  /* 0x000000ab99997216 */ /* 0x080fe200000000b2 */
[----:B------:R-:W-:Y:S01]  /*8e50*/  FADD R178, -R185, R231 ;  /* 0x000000e7b9b27221 */ /* 0x000fe20000000100 */
[-C--:B------:R-:W-:Y:S01]  /*8e60*/  PRMT R165, R6, R171.reuse, R165 ;  /* 0x000000ab06a57216 */ /* 0x080fe200000000a5 */
[----:B------:R-:W-:Y:S01]  /*8e70*/  FADD R6, -R3, R232 ;  /* 0x000000e803067221 */ /* 0x000fe20000000100 */
[----:B------:R-:W-:Y:S01]  /*8e80*/  PRMT R167, R167, R171, R170 ;  /* 0x000000aba7a77216 */ /* 0x000fe200000000aa */
[----:B------:R-:W-:Y:S01]  /*8e90*/  FADD R170, -R182, R230 ;  /* 0x000000e6b6aa7221 */ /* 0x000fe20000000100 */
[----:B------:R-:W-:Y:S01]  /*8ea0*/  FADD R171, -R209, R233 ;  /* 0x000000e9d1ab7221 */ /* 0x000fe20000000100 */
[----:B------:R-:W-:Y:S01]  /*8eb0*/  FMUL R6, R6, 1.4426950216293334961 ;  /* 0x3fb8aa3b06067820 */ /* 0x000fe20000400000 */
[----:B------:R-:W-:Y:S01]  /*8ec0*/  FMUL R178, R178, 1.4426950216293334961 ;  /* 0x3fb8aa3bb2b27820 */ /* 0x000fe20000400000 */
[----:B------:R-:W-:Y:S01]  /*8ed0*/  FMUL R170, R170, 1.4426950216293334961 ;  /* 0x3fb8aa3baaaa7820 */ /* 0x000fe20000400000 */
[----:B------:R-:W-:-:S03]  /*8ee0*/  FMUL R171, R171, 1.4426950216293334961 ;  /* 0x3fb8aa3babab7820 */ /* 0x000fc60000400000 */
[----:B------:R-:W0:Y:S08]  /*8ef0*/  MUFU.EX2 R6, R6 ;  /* 0x0000000600067308 */ /* 0x000e300000000800 */
[----:B------:R-:W1:Y:S08]  /*8f00*/  MUFU.EX2 R170, R170 ;  /* 0x000000aa00aa7308 */ /* 0x000e700000000800 */
[----:B------:R-:W2:Y:S08]  /*8f10*/  MUFU.EX2 R171, R171 ;  /* 0x000000ab00ab7308 */ /* 0x000eb00000000800 */
[----:B------:R-:W4:Y:S01]  /*8f20*/  MUFU.EX2 R178, R178 ;  /* 0x000000b200b27308 */ /* 0x000f220000000800 */
[-C--:B0-----:R-:W-:Y:S01]  /*8f30*/  FMUL R90, R90, R6.reuse ;  /* 0x000000065a5a7220 */ /* 0x081fe20000400000 */
[-C--:B------:R-:W-:Y:S01]  /*8f40*/  FMUL R91, R91, R6.reuse ;  /* 0x000000065b5b7220 */ /* 0x080fe20000400000 */
        /* <DEDUP_REMOVED lines=29> */
[----:B------:R-:W-:Y:S01]  /*9120*/  FMUL R151, R151, R6 ;  /* 0x0000000697977220 */ /* 0x000fe20000400000 */
[-C--:B-1----:R-:W-:Y:S01]  /*9130*/  FMUL R26, R26, R170.reuse ;  /* 0x000000aa1a1a7220 */ /* 0x082fe20000400000 */
        /* <DEDUP_REMOVED lines=30> */
[-C--:B--2---:R-:W-:Y:S01]  /*9320*/  FMUL R88, R88, R171.reuse ;  /* 0x000000ab58587220 */ /* 0x084fe20000400000 */
        /* <DEDUP_REMOVED lines=31> */
[-C--:B----4-:R-:W-:Y:S01]  /*9520*/  FMUL R24, R24, R178.reuse ;  /* 0x000000b218187220 */ /* 0x090fe20000400000 */
        /* <DEDUP_REMOVED lines=31> */
[----:B------:R-:W-:Y:S01]  /*9720*/  FMUL R87, R87, R170 ;  /* 0x000000aa57577220 */ /* 0x000fe20000400000 */
[----:B------:R-:W-:Y:S06]  /*9730*/  BAR.SYNC.DEFER_BLOCKING 0x0 ;  /* 0x0000000000007b1d */ /* 0x000fec0000010000 */
[----:B------:R-:W-:-:S06]  /*9740*/  WARPGROUP.ARRIVE ;  /* 0x00000000000079c5 */ /* 0x000fcc0000000000 */
[----:B------:R-:W-:Y:S01]  /*9750*/  QGMMA.64x128x32.F32.E4M3.E4M3 R88, R152, gdesc[UR32], R88 ;  /* 0x01e0002098587df3 */ /* 0x000fe20008700858 */
[----:B------:R-:W-:Y:S01]  /*9760*/  FADD R7, R7, R168 ;  /* 0x000000a807077221 */ /* 0x000fe20000000000 */
        /* <DEDUP_REMOVED lines=21> */
[----:B------:R-:W-:-:S12]  /*98c0*/  QGMMA.64x128x32.F32.E4M3.E4M3 R88, R156, gdesc[UR28], R88 ;  /* 0x01e0001c9c587df3 */ /* 0x000fd80008700858 */
        /* <DEDUP_REMOVED lines=38> */
[----:B------:R-:W-:-:S02]  /*9b30*/  FADD R187, R214, R187 ;  /* 0x000000bbd6bb7221 */ /* 0x000fc40000000000 */
[----:B------:R-:W0:Y:S04]  /*9b40*/  SHFL.BFLY PT, R4, R7, 0x2, 0x1f ;  /* 0x0c401f0007047f89 */ /* 0x000e2800000e0000 */
[----:B------:R-:W1:Y:S04]  /*9b50*/  SHFL.BFLY PT, R5, R172, 0x2, 0x1f ;  /* 0x0c401f00ac057f89 */ /* 0x000e6800000e0000 */
[----:B------:R-:W2:Y:S04]  /*9b60*/  SHFL.BFLY PT, R9, R189, 0x2, 0x1f ;  /* 0x0c401f00bd097f89 */ /* 0x000ea800000e0000 */
[----:B------:R-:W4:Y:S01]  /*9b70*/  SHFL.BFLY PT, R8, R187, 0x2, 0x1f ;  /* 0x0c401f00bb087f89 */ /* 0x000f2200000e0000 */
[----:B------:R-:W5:Y:S01]  /*9b80*/  S2R R225, SR_CTAID.X ;  /* 0x0000000000e17919 */ /* 0x000f620000002500 */
[----:B------:R-:W-:Y:S01]  /*9b90*/  QGMMA.64x128x32.F32.E4M3.E4M3 R24, R164, gdesc[UR28], R24, gsb0 ;  /* 0x01e0001ca4187df3 */ /* 0x000fe20008000818 */
[----:B0-----:R-:W-:Y:S01]  /*9ba0*/  FADD R4, R7, R4 ;  /* 0x0000000407047221 */ /* 0x001fe20000000000 */
[----:B-1----:R-:W-:Y:S01]  /*9bb0*/  FADD R5, R172, R5 ;  /* 0x00000005ac057221 */ /* 0x002fe20000000000 */
[----:B--2---:R-:W-:Y:S01]  /*9bc0*/  FADD R7, R189, R9 ;  /* 0x00000009bd077221 */ /* 0x004fe20000000000 */
[----:B----4-:R-:W-:-:S02]  /*9bd0*/  FADD R8, R187, R8 ;  /* 0x00000008bb087221 */ /* 0x010fc40000000000 */
[----:B------:R-:W0:Y:S04]  /*9be0*/  SHFL.BFLY PT, R9, R4, 0x1, 0x1f ;  /* 0x0c201f0004097f89 */ /* 0x000e2800000e0000 */
[----:B------:R-:W1:Y:S04]  /*9bf0*/  SHFL.BFLY PT, R10, R5, 0x1, 0x1f ;  /* 0x0c201f00050a7f89 */ /* 0x000e6800000e0000 */
[----:B------:R-:W2:Y:S04]  /*9c00*/  SHFL.BFLY PT, R11, R7, 0x1, 0x1f ;  /* 0x0c201f00070b7f89 */ /* 0x000ea800000e0000 */
[----:B------:R-:W4:Y:S01]  /*9c10*/  SHFL.BFLY PT, R12, R8, 0x1, 0x1f ;  /* 0x0c201f00080c7f89 */ /* 0x000f2200000e0000 */
[----:B------:R-:W-:Y:S01]  /*9c20*/  UIADD3 UR6, UP0, UR6, 0x40, URZ ;  /* 0x0000004006067890 */ /* 0x000fe2000ff1e03f */
[----:B-----5:R-:W-:-:S03]  /*9c30*/  IMAD.SHL.U32 R225, R225, 0x100, RZ ;  /* 0x00000100e1e17824 */ /* 0x020fc600078e00ff */
[----:B------:R-:W-:Y:S01]  /*9c40*/  UIADD3.X UR4, URZ, UR4, URZ, UP0, !UPT ;  /* 0x000000043f047290 */ /* 0x000fe200087fe43f */
[----:B0-----:R-:W-:Y:S01]  /*9c50*/  FADD R9, R4, R9 ;  /* 0x0000000904097221 */ /* 0x001fe20000000000 */
[----:B-1----:R-:W-:-:S03]  /*9c60*/  FADD R10, R5, R10 ;  /* 0x0000000a050a7221 */ /* 0x002fc60000000000 */
[----:B------:R-:W-:Y:S01]  /*9c70*/  FFMA R224, R6, R224, R9 ;  /* 0x000000e006e07223 */ /* 0x000fe20000000009 */
[----:B--2---:R-:W-:Y:S01]  /*9c80*/  FADD R11, R7, R11 ;  /* 0x0000000b070b7221 */ /* 0x004fe20000000000 */
[----:B---3--:R-:W-:Y:S01]  /*9c90*/  FFMA R223, R171, R223, R10 ;  /* 0x000000dfabdf7223 */ /* 0x008fe2000000000a */
[----:B----4-:R-:W-:Y:S02]  /*9ca0*/  FADD R12, R8, R12 ;  /* 0x0000000c080c7221 */ /* 0x010fe40000000000 */
[----:B------:R-:W-:Y:S01]  /*9cb0*/  FFMA R222, R178, R222, R11 ;  /* 0x000000deb2de7223 */ /* 0x000fe2000000000b */
[----:B------:R-:W-:Y:S02]  /*9cc0*/  VIADD R225, R225, 0x100 ;  /* 0x00000100e1e17836 */ /* 0x000fe40000000000 */
[----:B------:R-:W-:Y:S01]  /*9cd0*/  FFMA R218, R170, R218, R12 ;  /* 0x000000daaada7223 */ /* 0x000fe2000000000c */
[----:B------:R1:W-:Y:S01]  /*9ce0*/  STL [R1+0x8], R224 ;  /* 0x000008e001007387 */ /* 0x0003e20000100800 */
[----:B------:R-:W-:-:S03]  /*9cf0*/  IMAD.U32 R13, RZ, RZ, UR4 ;  /* 0x00000004ff0d7e24 */ /* 0x000fc6000f8e00ff */
[----:B------:R1:W-:Y:S01]  /*9d00*/  STL [R1+0xc], R223 ;  /* 0x00000cdf01007387 */ /* 0x0003e20000100800 */
[----:B------:R-:W-:-:S03]  /*9d10*/  ISETP.LE.U32.AND P1, PT, R225, UR6, PT ;  /* 0x00000006e1007c0c */ /* 0x000fc6000bf23070 */
[----:B------:R1:W-:Y:S04]  /*9d20*/  STL [R1+0x4], R222 ;  /* 0x000004de01007387 */ /* 0x0003e80000100800 */
[----:B------:R1:W-:Y:S01]  /*9d30*/  STL [R1], R218 ;  /* 0x000000da01007387 */ /* 0x0003e20000100800 */
[----:B------:R-:W-:Y:S01]  /*9d40*/  ISETP.GE.U32.AND.EX P1, PT, R13, RZ, PT, P1 ;  /* 0x000000ff0d00720c */ /* 0x000fe20003f26110 */
[----:B------:R-:W-:Y:S01]  /*9d50*/  ULEA UR5, UR17, UR5, 0x6 ;  /* 0x0000000511057291 */ /* 0x000fe2000f8e303f */
[----:B------:R-:W-:Y:S02]  /*9d60*/  IMAD R0, R217, 0x40, R0 ;  /* 0x00000040d9007824 */ /* 0x000fe400078e0200 */
[----:B------:R-:W-:Y:S02]  /*9d70*/  IMAD.MOV.U32 R4, RZ, RZ, R182 ;  /* 0x000000ffff047224 */ /* 0x000fe400078e00b6 */
[----:B------:R-:W-:-:S02]  /*9d80*/  IMAD.MOV.U32 R5, RZ, RZ, R185 ;  /* 0x000000ffff057224 */ /* 0x000fc400078e00b9 */
[----:B------:R-:W-:Y:S02]  /*9d90*/  IMAD.MOV.U32 R6, RZ, RZ, R209 ;  /* 0x000000ffff067224 */ /* 0x000fe400078e00d1 */
[----:B------:R-:W-:Y:S02]  /*9da0*/  IMAD.MOV.U32 R230, RZ, RZ, R182 ;  /* 0x000000ffffe67224 */ /* 0x000fe400078e00b6 */
[----:B------:R-:W-:Y:S02]  /*9db0*/  IMAD.MOV.U32 R231, RZ, RZ, R185 ;  /* 0x000000ffffe77224 */ /* 0x000fe400078e00b9 */
[----:B------:R-:W-:Y:S02]  /*9dc0*/  IMAD.MOV.U32 R232, RZ, RZ, R3 ;  /* 0x000000ffffe87224 */ /* 0x000fe400078e0003 */
[----:B------:R-:W-:Y:S01]  /*9dd0*/  IMAD.MOV.U32 R233, RZ, RZ, R209 ;  /* 0x000000ffffe97224 */ /* 0x000fe200078e00d1 */
[----:B------:R-:W-:Y:S02]  /*9de0*/  WARPGROUP.DEPBAR.LE gsb0, 0x0 ;  /* 0x00008000000079c5 */ /* 0x000fe40000010000 */
[----:B-1----:R-:W-:Y:S05]  /*9df0*/  @!P1 BRA `(.L_x_1) ;  /* 0xffffffa800ec9947 */ /* 0x002fea000383ffff */
.L_x_0:
[----:B------:R-:W2:Y:S01]  /*9e00*/  LDL.LU R14, [R1] ;  /* 0x00000000010e7983 */ /* 0x000ea20000300800 */
[----:B------:R-:W0:Y:S01]  /*9e10*/  S2R R234, SR_TID.X ;  /* 0x0000000000ea7919 */ /* 0x000e220000002100 */
[----:B------:R-:W-:Y:S01]  /*9e20*/  FMUL R153, R88, 0.25 ;  /* 0x3e80000058997820 */ /* 0x000fe20000400000 */
[----:B------:R-:W-:Y:S01]  /*9e30*/  ULDC.64 UR4, c[0x0][0x270] ;  /* 0x00009c0000047ab9 */ /* 0x000fe20000000a00 */
[----:B------:R-:W1:Y:S01]  /*9e40*/  LDC R233, c[0x0][0x278] ;  /* 0x00009e00ffe97b82 */ /* 0x000e620000000800 */
[----:B------:R-:W3:Y:S04]  /*9e50*/  LDL.LU R13, [R1+0x8] ;  /* 0x00000800010d7983 */ /* 0x000ee80000300800 */
[----:B------:R-:W4:Y:S04]  /*9e60*/  LDL.LU R12, [R1+0xc] ;  /* 0x00000c00010c7983 */ /* 0x000f280000300800 */
[----:B------:R-:W5:Y:S01]  /*9e70*/  LDL.LU R11, [R1+0x4] ;  /* 0x00000400010b7983 */ /* 0x000f620000300800 */
[----:B------:R-:W-:Y:S01]  /*9e80*/  UIMAD UR4, UR18, UR4, URZ ;  /* 0x00000004120472a4 */ /* 0x000fe2000f8e023f */
[----:B------:R-:W0:Y:S01]  /*9e90*/  S2R R232, SR_CTAID.X ;  /* 0x0000000000e87919 */ /* 0x000e220000002500 */
[----:B-1----:R-:W-:-:S02]  /*9ea0*/  IMAD R235, R233, 0x52, RZ ;  /* 0x00000052e9eb7824 */ /* 0x002fc400078e02ff */
[C---:B------:R-:W-:Y:S02]  /*9eb0*/  IMAD R237, R233.reuse, 0x53, RZ ;  /* 0x00000053e9ed7824 */ /* 0x040fe400078e02ff */
[C---:B------:R-:W-:Y:S01]  /*9ec0*/  IMAD R239, R233.reuse, 0x54, RZ ;  /* 0x00000054e9ef7824 */ /* 0x040fe200078e02ff */
[C---:B0-----:R-:W-:Y:S01]  /*9ed0*/  LOP3.LUT R10, R234.reuse, 0x7, RZ, 0xc0, !PT ;  /* 0x00000007ea0a7812 */ /* 0x041fe200078ec0ff */
[C---:B------:R-:W-:Y:S01]  /*9ee0*/  IMAD.SHL.U32 R0, R234.reuse, 0x10, RZ ;  /* 0x00000010ea007824 */ /* 0x040fe200078e00ff */
[----:B------:R-:W-:Y:S01]  /*9ef0*/  SHF.R.U32.HI R9, RZ, 0x1, R234 ;  /* 0x00000001ff097819 */ /* 0x000fe200000116ea */
[----:B------:R-:W-:Y:S01]  /*9f00*/  IMAD.SHL.U32 R2, R234, 0x80, RZ ;  /* 0x00000080ea027824 */ /* 0x000fe200078e00ff */
[----:B------:R-:W-:Y:S01]  /*9f10*/  LEA R10, R10, UR19, 0x3 ;  /* 0x000000130a0a7c11 */ /* 0x000fe2000f8e18ff */
[----:B------:R-:W-:Y:S01]  /*9f20*/  IMAD.SHL.U32 R8, R234, 0x4, RZ ;  /* 0x00000004ea087824 */ /* 0x000fe200078e00ff */
[----:B------:R-:W-:Y:S01]  /*9f30*/  LOP3.LUT R0, R0, 0xf0, RZ, 0xc0, !PT ;  /* 0x000000f000007812 */ /* 0x000fe200078ec0ff */
[C---:B------:R-:W-:Y:S01]  /*9f40*/  IMAD R155, R233.reuse, 0x5a, RZ ;  /* 0x0000005ae99b7824 */ /* 0x040fe200078e02ff */
[----:B------:R-:W-:Y:S01]  /*9f50*/  LOP3.LUT R7, R2, 0x800, RZ, 0xc0, !PT ;  /* 0x0000080002077812 */ /* 0x000fe200078ec0ff */
[C---:B------:R-:W-:Y:S01]  /*9f60*/  IMAD R157, R233.reuse, 0x5b, RZ ;  /* 0x0000005be99d7824 */ /* 0x040fe200078e02ff */
[----:B------:R-:W-:Y:S01]  /*9f70*/  LOP3.LUT R8, R8, 0x3c0, RZ, 0xc0, !PT ;  /* 0x000003c008087812 */ /* 0x000fe200078ec0ff */
[----:B------:R-:W-:Y:S01]  /*9f80*/  IMAD R159, R233, 0x5c, RZ ;  /* 0x0000005ce99f7824 */ /* 0x000fe200078e02ff */
[----:B------:R-:W-:Y:S01]  /*9f90*/  LOP3.LUT R9, R9, 0x4, RZ, 0xc0, !PT ;  /* 0x0000000409097812 */ /* 0x000fe200078ec0ff */
[----:B------:R-:W-:Y:S01]  /*9fa0*/  IMAD R161, R233, 0x5d, RZ ;  /* 0x0000005de9a17824 */ /* 0x000fe200078e02ff */
[----:B------:R-:W-:Y:S01]  /*9fb0*/  IADD3 R2, R7, UR19, R0 ;  /* 0x0000001307027c10 */ /* 0x000fe2000fffe000 */
[----:B------:R-:W-:Y:S01]  /*9fc0*/  IMAD R163, R233, 0x5e, RZ ;  /* 0x0000005ee9a37824 */ /* 0x000fe200078e02ff */
[----:B------:R-:W-:Y:S01]  /*9fd0*/  IADD3 R0, R9, R10, R8 ;  /* 0x0000000a09007210 */ /* 0x000fe20007ffe008 */
[----:B------:R-:W-:Y:S01]  /*9fe0*/  FMUL R8, R87, 0.25 ;  /* 0x3e80000057087820 */ /* 0x000fe20000400000 */
[----:B------:R-:W-:Y:S01]  /*9ff0*/  FMUL R9, R86, 0.25 ;  /* 0x3e80000056097820 */ /* 0x000fe20000400000 */
[----:B------:R-:W-:Y:S01]  /*a000*/  FMUL R10, R83, 0.25 ;  /* 0x3e800000530a7820 */ /* 0x000fe20000400000 */
[C---:B------:R-:W-:Y:S01]  /*a010*/  LOP3.LUT R231, R234.reuse, 0xff, RZ, 0xc0, !PT ;  /* 0x000000ffeae77812 */ /* 0x040fe200078ec0ff */
[C---:B------:R-:W-:Y:S01]  /*a020*/  IMAD R165, R233.reuse, 0x5f, RZ ;  /* 0x0000005fe9a57824 */ /* 0x040fe200078e02ff */
[----:B------:R-:W-:Y:S01]  /*a030*/  PRMT R232, R234, 0x6540, R232 ;  /* 0x00006540eae87816 */ /* 0x000fe200000000e8 */
[----:B------:R-:W-:Y:S01]  /*a040*/  IMAD R167, R233, 0x60, RZ ;  /* 0x00000060e9a77824 */ /* 0x000fe200078e02ff */
[----:B------:R-:W-:Y:S01]  /*a050*/  LEA R231, R231, UR19, 0x4 ;  /* 0x00000013e7e77c11 */ /* 0x000fe2000f8e20ff */
[----:B------:R-:W-:-:S02]  /*a060*/  IMAD R169, R233, 0x61, RZ ;  /* 0x00000061e9a97824 */ /* 0x000fc400078e02ff */
[C---:B------:R-:W-:Y:S02]  /*a070*/  IMAD R171, R233.reuse, 0x62, RZ ;  /* 0x00000062e9ab7824 */ /* 0x040fe400078e02ff */
[C---:B------:R-:W-:Y:S02]  /*a080*/  IMAD R173, R233.reuse, 0x63, RZ ;  /* 0x00000063e9ad7824 */ /* 0x040fe400078e02ff */
[C---:B------:R-:W-:Y:S02]  /*a090*/  IMAD R175, R233.reuse, 0x64, RZ ;  /* 0x00000064e9af7824 */ /* 0x040fe400078e02ff */
[C---:B------:R-:W-:Y:S02]  /*a0a0*/  IMAD R177, R233.reuse, 0x65, RZ ;  /* 0x00000065e9b17824 */ /* 0x040fe400078e02ff */
[C---:B------:R-:W-:Y:S02]  /*a0b0*/  IMAD R179, R233.reuse, 0x66, RZ ;  /* 0x00000066e9b37824 */ /* 0x040fe400078e02ff */
        /* <DEDUP_REMOVED lines=23> */
[----:B------:R-:W-:Y:S02]  /*a230*/  IMAD R227, R233, 0x7e, RZ ;  /* 0x0000007ee9e37824 */ /* 0x000fe400078e02ff */
[----:B--2---:R-:W-:Y:S01]  /*a240*/  IMAD.MOV.U32 R7, RZ, RZ, R14 ;  /* 0x000000ffff077224 */ /* 0x004fe200078e000e */
[----:B------:R-:W-:Y:S04]  /*a250*/  BAR.SYNC.DEFER_BLOCKING 0x0 ;  /* 0x0000000000007b1d */ /* 0x000fe80000010000 */
[----:B------:R-:W-:Y:S01]  /*a260*/  FSETP.GT.AND P3, PT, |R7|, 8.50705917302346158658e+37, PT ;  /* 0x7e8000000700780b */ /* 0x000fe20003f64200 */
[----:B---3--:R-:W-:-:S03]  /*a270*/  IMAD.MOV.U32 R14, RZ, RZ, R13 ;  /* 0x000000ffff0e7224 */ /* 0x008fc600078e000d */
[----:B------:R-:W-:Y:S01]  /*a280*/  FSEL R87, R8, R87, P3 ;  /* 0x0000005708577208 */ /* 0x000fe20001800000 */
[----:B------:R-:W-:Y:S01]  /*a290*/  FMUL R8, R79, 0.25 ;  /* 0x3e8000004f087820 */ /* 0x000fe20000400000 */
[----:B------:R-:W-:Y:S01]  /*a2a0*/  FSEL R86, R9, R86, P3 ;  /* 0x0000005609567208 */ /* 0x000fe20001800000 */
[----:B------:R-:W-:Y:S01]  /*a2b0*/  FMUL R9, R78, 0.25 ;  /* 0x3e8000004e097820 */ /* 0x000fe20000400000 */
[----:B------:R-:W-:Y:S01]  /*a2c0*/  FSEL R83, R10, R83, P3 ;  /* 0x000000530a537208 */ /* 0x000fe20001800000 */
[----:B------:R-:W-:Y:S01]  /*a2d0*/  FMUL R10, R75, 0.25 ;  /* 0x3e8000004b0a7820 */ /* 0x000fe20000400000 */
[----:B------:R-:W-:Y:S01]  /*a2e0*/  FSEL R79, R8, R79, P3 ;  /* 0x0000004f084f7208 */ /* 0x000fe20001800000 */
[----:B-----5:R-:W-:Y:S02]  /*a2f0*/  IMAD.MOV.U32 R16, RZ, RZ, R11 ;  /* 0x000000ffff107224 */ /* 0x020fe400078e000b */
[----:B------:R-:W-:Y:S01]  /*a300*/  FMUL R11, R82, 0.25 ;  /* 0x3e800000520b7820 */ /* 0x000fe20000400000 */
[----:B------:R-:W-:Y:S01]  /*a310*/  FSEL R78, R9, R78, P3 ;  /* 0x0000004e094e7208 */ /* 0x000fe20001800000 */
[----:B------:R-:W-:Y:S01]  /*a320*/  FMUL R9, R70, 0.25 ;  /* 0x3e80000046097820 */ /* 0x000fe20000400000 */
[----:B------:R-:W-:Y:S01]  /*a330*/  FMUL R8, R67, 0.25 ;  /* 0x3e80000043087820 */ /* 0x000fe20000400000 */
[----:B------:R-:W-:Y:S01]  /*a340*/  FSEL R75, R10, R75, P3 ;  /* 0x0000004b0a4b7208 */ /* 0x000fe20001800000 */
        /* <DEDUP_REMOVED lines=15> */
[----:B----4-:R-:W-:-:S02]  /*a440*/  IMAD.MOV.U32 R15, RZ, RZ, R12 ;  /* 0x000000ffff0f7224 */ /* 0x010fc400078e000c */
        /* <DEDUP_REMOVED lines=16> */
[----:B------:R-:W-:Y:S01]  /*a550*/  IMAD.MOV.U32 R8, RZ, RZ, R16 ;  /* 0x000000ffff087224 */ /* 0x000fe200078e0010 */
        /* <DEDUP_REMOVED lines=8> */
[----:B------:R-:W-:Y:S01]  /*a5e0*/  FSETP.GT.AND P2, PT, |R8|, 8.50705917302346158658e+37, PT ;  /* 0x7e8000000800780b */ /* 0x000fe20003f44200 */
        /* <DEDUP_REMOVED lines=9> */
[----:B------:R-:W-:Y:S01]  /*a680*/  LOP3.LUT R13, R234, 0xe0, RZ, 0xc0, !PT ;  /* 0x000000e0ea0d7812 */ /* 0x000fe200078ec0ff */
[----:B------:R-:W-:Y:S01]  /*a690*/  FMUL R14, R65, 0.25 ;  /* 0x3e800000410e7820 */ /* 0x000fe20000400000 */
[----:B------:R-:W-:Y:S01]  /*a6a0*/  FSEL R84, R9, R84, P2 ;  /* 0x0000005409547208 */ /* 0x000fe20001000000 */
[----:B------:R-:W-:Y:S01]  /*a6b0*/  FMUL R9, R72, 0.25 ;  /* 0x3e80000048097820 */ /* 0x000fe20000400000 */
[----:B------:R-:W-:Y:S01]  /*a6c0*/  FSEL R27, R12, R27, P3 ;  /* 0x0000001b0c1b7208 */ /* 0x000fe20001800000 */
[----:B------:R-:W-:Y:S01]  /*a6d0*/  FMUL R12, R77, 0.25 ;  /* 0x3e8000004d0c7820 */ /* 0x000fe20000400000 */
[----:B------:R-:W-:Y:S01]  /*a6e0*/  IMAD R2, R13, 0x8, R2 ;  /* 0x000000080d027824 */ /* 0x000fe200078e0202 */
[----:B------:R-:W-:Y:S01]  /*a6f0*/  FSEL R26, R11, R26, P3 ;  /* 0x0000001a0b1a7208 */ /* 0x000fe20001800000 */
        /* <DEDUP_REMOVED lines=182> */
[C---:B------:R-:W-:Y:S01]  /*b260*/  FMUL R13, R10.reuse, 8388608 ;  /* 0x4b0000000a0d7820 */ /* 0x040fe20000400000 */
[----:B------:R-:W-:-:S02]  /*b270*/  FSETP.GEU.AND P4, PT, R10, 1.175494350822287508e-38, PT ;  /* 0x008000000a00780b */ /* 0x000fc40003f8e000 */
[----:B------:R-:W-:Y:S01]  /*b280*/  FSEL R120, R15, R120, P1 ;  /* 0x000000780f787208 */ /* 0x000fe20000800000 */
[----:B------:R-:W-:Y:S01]  /*b290*/  FMUL R15, R100, 0.25 ;  /* 0x3e800000640f7820 */ /* 0x000fe20000400000 */
[----:B------:R-:W-:Y:S01]  /*b2a0*/  FSEL R97, R12, R97, P1 ;  /* 0x000000610c617208 */ /* 0x000fe20000800000 */
[----:B------:R-:W-:Y:S01]  /*b2b0*/  FMUL R12, R9, 8388608 ;  /* 0x4b000000090c7820 */ /* 0x000fe20000400000 */
[----:B------:R-:W-:Y:S01]  /*b2c0*/  FSEL R101, R14, R101, P1 ;  /* 0x000000650e657208 */ /* 0x000fe20000800000 */
[----:B------:R-:W-:Y:S01]  /*b2d0*/  FMUL R14, R93, 0.25 ;  /* 0x3e8000005d0e7820 */ /* 0x000fe20000400000 */
[----:B------:R-:W-:Y:S01]  /*b2e0*/  FSEL R89, R16, R89, P1 ;  /* 0x0000005910597208 */ /* 0x000fe20000800000 */
[----:B------:R-:W-:Y:S01]  /*b2f0*/  FMUL R16, R7, 8388608 ;  /* 0x4b00000007107820 */ /* 0x000fe20000400000 */
[----:B------:R-:W-:Y:S01]  /*b300*/  FSEL R96, R11, R96, P1 ;  /* 0x000000600b607208 */ /* 0x000fe20000800000 */
[----:B------:R-:W-:Y:S01]  /*b310*/  FMUL R11, R8, 8388608 ;  /* 0x4b000000080b7820 */ /* 0x000fe20000400000 */
[----:B------:R-:W-:-:S02]  /*b320*/  FSETP.GEU.AND P6, PT, R9, 1.175494350822287508e-38, PT ;  /* 0x008000000900780b */ /* 0x000fc40003fce000 */
[----:B------:R-:W-:Y:S02]  /*b330*/  FSEL R13, R13, R10, !P4 ;  /* 0x0000000a0d0d7208 */ /* 0x000fe40006000000 */
[----:B------:R-:W-:Y:S02]  /*b340*/  FSEL R230, RZ, -23, P4 ;  /* 0xc1b80000ffe67808 */ /* 0x000fe40002000000 */
[----:B------:R-:W-:Y:S01]  /*b350*/  FSETP.GEU.AND P4, PT, R7, 1.175494350822287508e-38, PT ;  /* 0x008000000700780b */ /* 0x000fe20003f8e000 */
[----:B------:R-:W-:Y:S01]  /*b360*/  VIADD R18, R13, 0xc0cafb0d ;  /* 0xc0cafb0d0d127836 */ /* 0x000fe20000000000 */
[----:B------:R-:W-:Y:S02]  /*b370*/  FSETP.GEU.AND P5, PT, R8, 1.175494350822287508e-38, PT ;  /* 0x008000000800780b */ /* 0x000fe40003fae000 */
[----:B------:R-:W-:Y:S02]  /*b380*/  FSEL R100, R15, R100, P1 ;  /* 0x000000640f647208 */ /* 0x000fe40000800000 */
[----:B------:R-:W-:-:S02]  /*b390*/  FSEL R15, R12, R9, !P6 ;  /* 0x000000090c0f7208 */ /* 0x000fc40007000000 */
[----:B------:R-:W-:Y:S02]  /*b3a0*/  FSEL R93, R14, R93, P1 ;  /* 0x0000005d0e5d7208 */ /* 0x000fe40000800000 */
[----:B------:R-:W-:Y:S01]  /*b3b0*/  FSEL R229, RZ, -23, P6 ;  /* 0xc1b80000ffe57808 */ /* 0x000fe20003000000 */
[----:B------:R-:W-:Y:S01]  /*b3c0*/  VIADD R20, R15, 0xc0cafb0d ;  /* 0xc0cafb0d0f147836 */ /* 0x000fe20000000000 */
[----:B------:R-:W-:Y:S02]  /*b3d0*/  FSEL R12, R16, R7, !P4 ;  /* 0x00000007100c7208 */ /* 0x000fe40006000000 */
[----:B------:R-:W-:Y:S02]  /*b3e0*/  FSEL R22, RZ, -23, P4 ;  /* 0xc1b80000ff167808 */ /* 0x000fe40002000000 */
[C---:B------:R-:W-:Y:S01]  /*b3f0*/  FSETP.GEU.AND P6, PT, |R7|.reuse, 1.175494350822287508e-38, PT ;  /* 0x008000000700780b */ /* 0x040fe20003fce200 */
[----:B------:R-:W-:Y:S01]  /*b400*/  @P3 FMUL R7, R7, 0.25 ;  /* 0x3e80000007073820 */ /* 0x000fe20000400000 */
[----:B------:R-:W-:Y:S01]  /*b410*/  FSEL R14, R11, R8, !P5 ;  /* 0x000000080b0e7208 */ /* 0x000fe20006800000 */
[----:B------:R-:W-:Y:S01]  /*b420*/  VIADD R21, R12, 0xc0cafb0d ;  /* 0xc0cafb0d0c157836 */ /* 0x000fe20000000000 */
[C---:B------:R-:W-:Y:S01]  /*b430*/  FSETP.GEU.AND P4, PT, |R8|.reuse, 1.175494350822287508e-38, PT ;  /* 0x008000000800780b */ /* 0x040fe20003f8e200 */
[----:B------:R-:W-:Y:S01]  /*b440*/  @P2 FMUL R8, R8, 0.25 ;  /* 0x3e80000008082820 */ /* 0x000fe20000400000 */
[C---:B------:R-:W-:Y:S01]  /*b450*/  FSETP.GEU.AND P3, PT, |R9|.reuse, 1.175494350822287508e-38, PT ;  /* 0x008000000900780b */ /* 0x040fe20003f6e200 */
[----:B------:R-:W-:Y:S01]  /*b460*/  @P0 FMUL R9, R9, 0.25 ;  /* 0x3e80000009090820 */ /* 0x000fe20000400000 */
[C---:B------:R-:W-:Y:S01]  /*b470*/  FSETP.GEU.AND P2, PT, |R10|.reuse, 1.175494350822287508e-38, PT ;  /* 0x008000000a00780b */ /* 0x040fe20003f4e200 */
[----:B------:R-:W-:Y:S01]  /*b480*/  @P1 FMUL R10, R10, 0.25 ;  /* 0x3e8000000a0a1820 */ /* 0x000fe20000400000 */
[----:B------:R-:W-:Y:S01]  /*b490*/  VIADD R17, R14, 0xc0cafb0d ;  /* 0xc0cafb0d0e117836 */ /* 0x000fe20000000000 */
[----:B------:R-:W-:-:S02]  /*b4a0*/  LOP3.LUT R18, R18, 0xff800000, RZ, 0xc0, !PT ;  /* 0xff80000012127812 */ /* 0x000fc400078ec0ff */
[----:B------:R-:W-:Y:S01]  /*b4b0*/  @!P6 FMUL R7, R7, 16777216 ;  /* 0x4b8000000707e820 */ /* 0x000fe20000400000 */
[----:B------:R-:W-:Y:S01]  /*b4c0*/  LOP3.LUT R20, R20, 0xff800000, RZ, 0xc0, !PT ;  /* 0xff80000014147812 */ /* 0x000fe200078ec0ff */
[----:B------:R-:W-:Y:S01]  /*b4d0*/  @!P6 FMUL R31, R31, 16777216 ;  /* 0x4b8000001f1fe820 */ /* 0x000fe20000400000 */
[----:B------:R-:W-:Y:S01]  /*b4e0*/  LOP3.LUT R17, R17, 0xff800000, RZ, 0xc0, !PT ;  /* 0xff80000011117812 */ /* 0x000fe200078ec0ff */
[----:B------:R-:W-:Y:S01]  /*b4f0*/  @!P4 FMUL R8, R8, 16777216 ;  /* 0x4b8000000808c820 */ /* 0x000fe20000400000 */
[----:B------:R-:W-:Y:S01]  /*b500*/  LOP3.LUT R21, R21, 0xff800000, RZ, 0xc0, !PT ;  /* 0xff80000015157812 */ /* 0x000fe200078ec0ff */
[----:B------:R-:W-:Y:S01]  /*b510*/  @!P3 FMUL R9, R9, 16777216 ;  /* 0x4b8000000909b820 */ /* 0x000fe20000400000 */
[----:B------:R-:W0:Y:S01]  /*b520*/  MUFU.RCP R7, R7 ;  /* 0x0000000700077308 */ /* 0x000e220000001000 */
[----:B------:R-:W-:Y:S01]  /*b530*/  @!P2 FMUL R10, R10, 16777216 ;  /* 0x4b8000000a0aa820 */ /* 0x000fe20000400000 */
[----:B------:R-:W-:Y:S01]  /*b540*/  FSEL R228, RZ, -23, P5 ;  /* 0xc1b80000ffe47808 */ /* 0x000fe20002800000 */
[----:B------:R-:W-:Y:S01]  /*b550*/  @!P6 FMUL R30, R30, 16777216 ;  /* 0x4b8000001e1ee820 */ /* 0x000fe20000400000 */
[----:B------:R-:W-:Y:S01]  /*b560*/  I2FP.F32.S32 R19, R17 ;  /* 0x0000001100137245 */ /* 0x000fe20000201400 */
[----:B------:R-:W-:Y:S01]  /*b570*/  @!P4 FMUL R29, R29, 16777216 ;  /* 0x4b8000001d1dc820 */ /* 0x000fe20000400000 */
[----:B------:R-:W-:Y:S01]  /*b580*/  FSEL R88, R153, R88, P1 ;  /* 0x0000005899587208 */ /* 0x000fe20000800000 */
[----:B------:R-:W-:Y:S01]  /*b590*/  @!P4 FMUL R28, R28, 16777216 ;  /* 0x4b8000001c1cc820 */ /* 0x000fe20000400000 */
[----:B------:R-:W1:Y:S01]  /*b5a0*/  MUFU.RCP R8, R8 ;  /* 0x0000000800087308 */ /* 0x000e620000001000 */
[----:B------:R-:W-:Y:S01]  /*b5b0*/  I2FP.F32.S32 R11, R18 ;  /* 0x00000012000b7245 */ /* 0x000fe20000201400 */
[----:B------:R-:W-:Y:S01]  /*b5c0*/  @!P3 FMUL R95, R95, 16777216 ;  /* 0x4b8000005f5fb820 */ /* 0x000fe20000400000 */
[----:B------:R-:W-:Y:S01]  /*b5d0*/  I2FP.F32.S32 R16, R20 ;  /* 0x0000001400107245 */ /* 0x000fe20000201400 */
[----:B------:R-:W-:Y:S01]  /*b5e0*/  @!P3 FMUL R94, R94, 16777216 ;  /* 0x4b8000005e5eb820 */ /* 0x000fe20000400000 */
[----:B------:R-:W-:Y:S01]  /*b5f0*/  @!P2 FMUL R93, R93, 16777216 ;  /* 0x4b8000005d5da820 */ /* 0x000fe20000400000 */
[----:B------:R-:W-:Y:S01]  /*b600*/  @!P2 FMUL R92, R92, 16777216 ;  /* 0x4b8000005c5ca820 */ /* 0x000fe20000400000 */
[----:B------:R-:W-:Y:S01]  /*b610*/  I2FP.F32.S32 R23, R21 ;  /* 0x0000001500177245 */ /* 0x000fe20000201400 */
[----:B------:R-:W2:Y:S01]  /*b620*/  MUFU.RCP R9, R9 ;  /* 0x0000000900097308 */ /* 0x000ea20000001000 */
[----:B------:R-:W-:Y:S01]  /*b630*/  @!P6 FMUL R51, R51, 16777216 ;  /* 0x4b8000003333e820 */ /* 0x000fe20000400000 */
[----:B------:R-:W-:Y:S01]  /*b640*/  @!P6 FMUL R87, R87, 16777216 ;  /* 0x4b8000005757e820 */ /* 0x000fe20000400000 */
[----:B------:R-:W-:Y:S01]  /*b650*/  @!P6 FMUL R86, R86, 16777216 ;  /* 0x4b8000005656e820 */ /* 0x000fe20000400000 */
[----:B------:R-:W-:Y:S01]  /*b660*/  @!P6 FMUL R83, R83, 16777216 ;  /* 0x4b8000005353e820 */ /* 0x000fe20000400000 */
[----:B------:R-:W-:Y:S01]  /*b670*/  @!P6 FMUL R82, R82, 16777216 ;  /* 0x4b8000005252e820 */ /* 0x000fe20000400000 */
[----:B------:R-:W-:Y:S01]  /*b680*/  @!P6 FMUL R79, R79, 16777216 ;  /* 0x4b8000004f4fe820 */ /* 0x000fe20000400000 */
[----:B------:R-:W-:Y:S01]  /*b690*/  @!P6 FMUL R78, R78, 16777216 ;  /* 0x4b8000004e4ee820 */ /* 0x000fe20000400000 */
[----:B------:R-:W3:Y:S01]  /*b6a0*/  MUFU.RCP R10, R10 ;  /* 0x0000000a000a7308 */ /* 0x000ee20000001000 */
[----:B------:R-:W-:Y:S01]  /*b6b0*/  @!P6 FMUL R75, R75, 16777216 ;  /* 0x4b8000004b4be820 */ /* 0x000fe20000400000 */
        /* <DEDUP_REMOVED lines=85> */
[----:B------:R-:W-:Y:S01]  /*bc10*/  FFMA.FTZ R228, R19, 1.1920928955078125e-07, R228 ;  /* 0x3400000013e47823 */ /* 0x000fe200000100e4 */
[C---:B0-----:R-:W-:Y:S01]  /*bc20*/  FMUL R31, R7.reuse, R31 ;  /* 0x0000001f071f7220 */ /* 0x041fe20000400000 */
[----:B------:R-:W-:Y:S01]  /*bc30*/  FMUL R30, R7, R30 ;  /* 0x0000001e071e7220 */ /* 0x000fe20000400000 */
[C---:B-1----:R-:W-:Y:S01]  /*bc40*/  FMUL R29, R8.reuse, R29 ;  /* 0x0000001d081d7220 */ /* 0x042fe20000400000 */
[----:B------:R-:W-:Y:S01]  /*bc50*/  FMUL R28, R8, R28 ;  /* 0x0000001c081c7220 */ /* 0x000fe20000400000 */
[C---:B--2---:R-:W-:Y:S01]  /*bc60*/  FMUL R95, R9.reuse, R95 ;  /* 0x0000005f095f7220 */ /* 0x044fe20000400000 */
[----:B------:R-:W-:Y:S01]  /*bc70*/  FMUL R94, R9, R94 ;  /* 0x0000005e095e7220 */ /* 0x000fe20000400000 */
        /* <DEDUP_REMOVED lines=27> */
[C---:B---3--:R-:W-:Y:S01]  /*be30*/  FMUL R93, R10.reuse, R93 ;  /* 0x0000005d0a5d7220 */ /* 0x048fe20000400000 */
[----:B------:R-:W-:Y:S01]  /*be40*/  FMUL R92, R10, R92 ;  /* 0x0000005c0a5c7220 */ /* 0x000fe20000400000 */
[----:B------:R-:W-:Y:S01]  /*be50*/  FFMA.FTZ R230, R11, 1.1920928955078125e-07, R230 ;  /* 0x340000000be67823 */ /* 0x000fe200000100e6 */
[----:B------:R-:W-:Y:S01]  /*be60*/  FFMA.FTZ R229, R16, 1.1920928955078125e-07, R229 ;  /* 0x3400000010e57823 */ /* 0x000fe200000100e5 */
[----:B------:R-:W-:Y:S01]  /*be70*/  FMUL R19, R7, R51 ;  /* 0x0000003307137220 */ /* 0x000fe20000400000 */
[----:B------:R-:W-:Y:S01]  /*be80*/  FFMA.FTZ R16, R23, 1.1920928955078125e-07, R22 ;  /* 0x3400000017107823 */ /* 0x000fe20000010016 */
[C---:B------:R-:W-:Y:S01]  /*be90*/  FMUL R87, R7.reuse, R87 ;  /* 0x0000005707577220 */ /* 0x040fe20000400000 */
        /* <DEDUP_REMOVED lines=27> */
[----:B------:R-:W-:Y:S01]  /*c050*/  FMUL R26, R7, R26 ;  /* 0x0000001a071a7220 */ /* 0x000fe20000400000 */
        /* <DEDUP_REMOVED lines=90> */
[----:B------:R-:W-:Y:S01]  /*c600*/  F2FP.SATFINITE.E4M3.F32.PACK_AB_MERGE_C R92, R93, R92, RZ ;  /* 0x0000005c5d5c723e */ /* 0x000fe200048070ff */
[----:B------:R-:W-:Y:S01]  /*c610*/  IMAD.IADD R20, R15, 0x1, -R20 ;  /* 0x000000010f147824 */ /* 0x000fe200078e0a14 */
[----:B------:R-:W-:Y:S01]  /*c620*/  F2FP.SATFINITE.E4M3.F32.PACK_AB_MERGE_C R94, R95, R94, RZ ;  /* 0x0000005e5f5e723e */ /* 0x000fe200048070ff */
[----:B------:R-:W-:Y:S01]  /*c630*/  IMAD.IADD R21, R12, 0x1, -R21 ;  /* 0x000000010c157824 */ /* 0x000fe200078e0a15 */
[----:B------:R-:W-:Y:S01]  /*c640*/  F2FP.SATFINITE.E4M3.F32.PACK_AB_MERGE_C R10, R29, R28, RZ ;  /* 0x0000001c1d0a723e */ /* 0x000fe200048070ff */
[----:B------:R-:W-:Y:S01]  /*c650*/  FADD R20, R20, -1 ;  /* 0xbf80000014147421 */ /* 0x000fe20000000000 */
[----:B------:R-:W-:Y:S01]  /*c660*/  F2FP.SATFINITE.E4M3.F32.PACK_AB_MERGE_C R30, R31, R30, RZ ;  /* 0x0000001e1f1e723e */ /* 0x000fe200048070ff */
[----:B------:R-:W-:Y:S01]  /*c670*/  FADD R21, R21, -1 ;  /* 0xbf80000015157421 */ /* 0x000fe20000000000 */
[----:B------:R-:W-:Y:S01]  /*c680*/  F2FP.SATFINITE.E4M3.F32.PACK_AB_MERGE_C R44, R44, R9, RZ ;  /* 0x000000092c2c723e */ /* 0x000fe200048070ff */
[----:B------:R-:W-:Y:S01]  /*c690*/  IMAD.IADD R18, R13, 0x1, -R18 ;  /* 0x000000010d127824 */ /* 0x000fe200078e0a12 */
[----:B------:R-:W-:Y:S01]  /*c6a0*/  F2FP.SATFINITE.E4M3.F32.PACK_AB_MERGE_C R8, R8, R125, R92 ;  /* 0x0000007d0808723e */ /* 0x000fe2000480705c */
[----:B------:R-:W-:Y:S01]  /*c6b0*/  IMAD.IADD R17, R14, 0x1, -R17 ;  /* 0x000000010e117824 */ /* 0x000fe200078e0a11 */
[----:B------:R-:W-:Y:S01]  /*c6c0*/  F2FP.SATFINITE.E4M3.F32.PACK_AB_MERGE_C R9, R91, R154, R94 ;  /* 0x0000009a5b09723e */ /* 0x000fe2000480705e */
[----:B------:R-:W-:Y:S01]  /*c6d0*/  FADD R18, R18, -1 ;  /* 0xbf80000012127421 */ /* 0x000fe20000000000 */
[----:B------:R-:W-:Y:S01]  /*c6e0*/  F2FP.SATFINITE.E4M3.F32.PACK_AB_MERGE_C R10, R25, R24, R10 ;  /* 0x00000018190a723e */ /* 0x000fe2000480700a */
[----:B------:R-:W-:Y:S01]  /*c6f0*/  IMAD.MOV.U32 R24, RZ, RZ, 0x3dc6b27f ;  /* 0x3dc6b27fff187424 */ /* 0x000fe200078e00ff */
[----:B------:R-:W-:Y:S01]  /*c700*/  F2FP.SATFINITE.E4M3.F32.PACK_AB_MERGE_C R11, R11, R26, R30 ;  /* 0x0000001a0b0b723e */ /* 0x000fe2000480701e */
[----:B------:R-:W-:Y:S01]  /*c710*/  FADD R17, R17, -1 ;  /* 0xbf80000011117421 */ /* 0x000fe20000000000 */
[----:B------:R-:W-:Y:S01]  /*c720*/  F2FP.SATFINITE.E4M3.F32.PACK_AB_MERGE_C R152, R7, R152, RZ ;  /* 0x000000980798723e */ /* 0x000fe200048070ff */
[C---:B------:R-:W-:Y:S01]  /*c730*/  FFMA.FTZ R7, R18.reuse, R24, -0.16845393180847167969 ;  /* 0xbe2c7f3012077423 */ /* 0x040fe20000010018 */
[----:B------:R-:W-:Y:S01]  /*c740*/  ISETP.GE.U32.AND P1, PT, R15, 0x7f800000, PT ;  /* 0x7f8000000f00780c */ /* 0x000fe20003f26070 */
[----:B------:R0:W-:Y:S01]  /*c750*/  STSM.16.M88.4 [R2], R8 ;  /* 0x0000000802007844 */ /* 0x0001e20000000200 */
[----:B------:R-:W-:Y:S01]  /*c760*/  F2FP.SATFINITE.E4M3.F32.PACK_AB_MERGE_C R36, R37, R36, RZ ;  /* 0x000000242524723e */ /* 0x000fe200048070ff */
[C---:B------:R-:W-:Y:S01]  /*c770*/  FFMA.FTZ R7, R18.reuse, R7, 0.1716887056827545166 ;  /* 0x3e2fcf2a12077423 */ /* 0x040fe20000010007 */
[----:B------:R-:W-:Y:S01]  /*c780*/  F2FP.SATFINITE.E4M3.F32.PACK_AB_MERGE_C R38, R39, R38, RZ ;  /* 0x000000262726723e */ /* 0x000fe200048070ff */
[----:B------:R-:W-:Y:S01]  /*c790*/  IMAD R91, R233, 0x37, RZ ;  /* 0x00000037e95b7824 */ /* 0x000fe200078e02ff */
[----:B------:R-:W-:Y:S01]  /*c7a0*/  ISETP.GE.U32.AND P0, PT, R13, 0x7f800000, PT ;  /* 0x7f8000000d00780c */ /* 0x000fe20003f06070 */
[----:B------:R-:W-:Y:S01]  /*c7b0*/  FFMA.FTZ R7, R18, R7, -0.17900948226451873779 ;  /* 0xbe374e4312077423 */ /* 0x000fe20000010007 */
[----:B------:R-:W-:Y:S01]  /*c7c0*/  ISETP.GE.U32.AND P5, PT, R14, 0x7f800000, PT ;  /* 0x7f8000000e00780c */ /* 0x000fe20003fa6070 */
[----:B------:R-:W-:Y:S01]  /*c7d0*/  IMAD R93, R233, 0x38, RZ ;  /* 0x00000038e95d7824 */ /* 0x000fe200078e02ff */
[----:B------:R-:W-:Y:S01]  /*c7e0*/  F2FP.SATFINITE.E4M3.F32.PACK_AB_MERGE_C R100, R101, R100, RZ ;  /* 0x000000646564723e */ /* 0x000fe200048070ff */
[----:B------:R-:W-:Y:S01]  /*c7f0*/  FFMA.FTZ R7, R18, R7, 0.20512372255325317383 ;  /* 0x3e520bf412077423 */ /* 0x000fe20000010007 */
[----:B------:R-:W-:Y:S01]  /*c800*/  F2FP.SATFINITE.E4M3.F32.PACK_AB_MERGE_C R102, R103, R102, RZ ;  /* 0x000000666766723e */ /* 0x000fe200048070ff */
[----:B------:R-:W-:Y:S01]  /*c810*/  IMAD R95, R233, 0x39, RZ ;  /* 0x00000039e95f7824 */ /* 0x000fe200078e02ff */
[----:B------:R-:W-:Y:S01]  /*c820*/  ISETP.GE.U32.AND P4, PT, R12, 0x7f800000, PT ;  /* 0x7f8000000c00780c */ /* 0x000fe20003f86070 */
[----:B------:R-:W-:Y:S01]  /*c830*/  FFMA.FTZ R7, R18, R7, -0.24046532809734344482 ;  /* 0xbe763c8b12077423 */ /* 0x000fe20000010007 */
[----:B------:R-:W-:Y:S01]  /*c840*/  FSETP.NEU.AND P3, PT, R13, RZ, PT ;  /* 0x000000ff0d00720b */ /* 0x000fe20003f6d000 */
[-C--:B0-----:R-:W-:Y:S01]  /*c850*/  FFMA.FTZ R9, R20, R24.reuse, -0.16845393180847167969 ;  /* 0xbe2c7f3014097423 */ /* 0x081fe20000010018 */
[-C--:B------:R-:W-:Y:S01]  /*c860*/  FFMA.FTZ R10, R21, R24.reuse, -0.16845393180847167969 ;  /* 0xbe2c7f30150a7423 */ /* 0x080fe20000010018 */
[----:B------:R-:W-:Y:S01]  /*c870*/  FFMA.FTZ R8, R17, R24, -0.16845393180847167969 ;  /* 0xbe2c7f3011087423 */ /* 0x000fe20000010018 */
[----:B------:R-:W-:Y:S01]  /*c880*/  FFMA.FTZ R7, R18, R7, 0.28857114911079406738 ;  /* 0x3e93bf9912077423 */ /* 0x000fe20000010007 */
[----:B------:R-:W-:Y:S01]  /*c890*/  FFMA.FTZ R9, R20, R9, 0.1716887056827545166 ;  /* 0x3e2fcf2a14097423 */ /* 0x000fe20000010009 */
[----:B------:R-:W-:Y:S01]  /*c8a0*/  FFMA.FTZ R10, R21, R10, 0.1716887056827545166 ;  /* 0x3e2fcf2a150a7423 */ /* 0x000fe2000001000a */
[----:B------:R-:W-:Y:S01]  /*c8b0*/  FFMA.FTZ R8, R17, R8, 0.1716887056827545166 ;  /* 0x3e2fcf2a11087423 */ /* 0x000fe20000010008 */
[----:B------:R-:W-:Y:S01]  /*c8c0*/  FFMA.FTZ R7, R18, R7, -0.36067417263984680176 ;  /* 0xbeb8aa4912077423 */ /* 0x000fe20000010007 */
[----:B------:R-:W-:Y:S01]  /*c8d0*/  FFMA.FTZ R9, R20, R9, -0.17900948226451873779 ;  /* 0xbe374e4314097423 */ /* 0x000fe20000010009 */
[----:B------:R-:W-:Y:S01]  /*c8e0*/  FFMA.FTZ R10, R21, R10, -0.17900948226451873779 ;  /* 0xbe374e43150a7423 */ /* 0x000fe2000001000a */
[----:B------:R-:W-:Y:S01]  /*c8f0*/  FFMA.FTZ R8, R17, R8, -0.17900948226451873779 ;  /* 0xbe374e4311087423 */ /* 0x000fe20000010008 */
[----:B------:R-:W-:Y:S01]  /*c900*/  FFMA.FTZ R7, R18, R7, 0.48089820146560668945 ;  /* 0x3ef6384a12077423 */ /* 0x000fe20000010007 */
[C---:B------:R-:W-:Y:S01]  /*c910*/  FFMA.FTZ R9, R20.reuse, R9, 0.20512372255325317383 ;  /* 0x3e520bf414097423 */ /* 0x040fe20000010009 */
[----:B------:R-:W-:Y:S01]  /*c920*/  FFMA.FTZ R10, R21, R10, 0.20512372255325317383 ;  /* 0x3e520bf4150a7423 */ /* 0x000fe2000001000a */
[----:B------:R-:W-:Y:S01]  /*c930*/  FFMA.FTZ R8, R17, R8, 0.20512372255325317383 ;  /* 0x3e520bf411087423 */ /* 0x000fe20000010008 */
[----:B------:R-:W-:Y:S01]  /*c940*/  F2FP.SATFINITE.E4M3.F32.PACK_AB_MERGE_C R11, R35, R34, R38 ;  /* 0x00000022230b723e */ /* 0x000fe20004807026 */
[----:B------:R-:W-:Y:S01]  /*c950*/  FFMA.FTZ R9, R20, R9, -0.24046532809734344482 ;  /* 0xbe763c8b14097423 */ /* 0x000fe20000010009 */
[----:B------:R-:W-:Y:S01]  /*c960*/  FFMA.FTZ R10, R21, R10, -0.24046532809734344482 ;  /* 0xbe763c8b150a7423 */ /* 0x000fe2000001000a */
[----:B------:R-:W-:Y:S01]  /*c970*/  FFMA.FTZ R8, R17, R8, -0.24046532809734344482 ;  /* 0xbe763c8b11087423 */ /* 0x000fe20000010008 */
[----:B------:R-:W-:Y:S01]  /*c980*/  FFMA.FTZ R7, R18, R7, -0.72134751081466674805 ;  /* 0xbf38aa3b12077423 */ /* 0x000fe20000010007 */
[----:B------:R-:W-:Y:S01]  /*c990*/  FFMA.FTZ R9, R20, R9, 0.28857114911079406738 ;  /* 0x3e93bf9914097423 */ /* 0x000fe20000010009 */
[----:B------:R-:W-:Y:S01]  /*c9a0*/  FFMA.FTZ R10, R21, R10, 0.28857114911079406738 ;  /* 0x3e93bf99150a7423 */ /* 0x000fe2000001000a */
[----:B------:R-:W-:Y:S01]  /*c9b0*/  FFMA.FTZ R8, R17, R8, 0.28857114911079406738 ;  /* 0x3e93bf9911087423 */ /* 0x000fe20000010008 */
[----:B------:R-:W-:Y:S01]  /*c9c0*/  FMUL R7, R18, R7 ;  /* 0x0000000712077220 */ /* 0x000fe20000400000 */
[----:B------:R-:W-:Y:S01]  /*c9d0*/  FFMA.FTZ R9, R20, R9, -0.36067417263984680176 ;  /* 0xbeb8aa4914097423 */ /* 0x000fe20000010009 */
[----:B------:R-:W-:Y:S01]  /*c9e0*/  FFMA.FTZ R10, R21, R10, -0.36067417263984680176 ;  /* 0xbeb8aa49150a7423 */ /* 0x000fe2000001000a */
[----:B------:R-:W-:Y:S01]  /*c9f0*/  FFMA.FTZ R8, R17, R8, -0.36067417263984680176 ;  /* 0xbeb8aa4911087423 */ /* 0x000fe20000010008 */
[----:B------:R-:W-:Y:S01]  /*ca00*/  FMUL R7, R18, R7 ;  /* 0x0000000712077220 */ /* 0x000fe20000400000 */
[----:B------:R-:W-:Y:S01]  /*ca10*/  FFMA.FTZ R9, R20, R9, 0.48089820146560668945 ;  /* 0x3ef6384a14097423 */ /* 0x000fe20000010009 */
[----:B------:R-:W-:Y:S01]  /*ca20*/  FFMA.FTZ R10, R21, R10, 0.48089820146560668945 ;  /* 0x3ef6384a150a7423 */ /* 0x000fe2000001000a */
[----:B------:R-:W-:Y:S01]  /*ca30*/  FFMA.FTZ R8, R17, R8, 0.48089820146560668945 ;  /* 0x3ef6384a11087423 */ /* 0x000fe20000010008 */
[----:B------:R-:W-:Y:S01]  /*ca40*/  FFMA.FTZ R7, R18, 1.4426950216293334961, R7 ;  /* 0x3fb8aa3b12077823 */ /* 0x000fe20000010007 */
[----:B------:R-:W-:Y:S01]  /*ca50*/  FFMA.FTZ R9, R20, R9, -0.72134751081466674805 ;  /* 0xbf38aa3b14097423 */ /* 0x000fe20000010009 */
[----:B------:R-:W-:Y:S01]  /*ca60*/  FFMA.FTZ R10, R21, R10, -0.72134751081466674805 ;  /* 0xbf38aa3b150a7423 */ /* 0x000fe2000001000a */
[----:B------:R-:W-:Y:S01]  /*ca70*/  FFMA.FTZ R8, R17, R8, -0.72134751081466674805 ;  /* 0xbf38aa3b11087423 */ /* 0x000fe20000010008 */
[----:B------:R-:W-:Y:S01]  /*ca80*/  FADD R230, R230, R7 ;  /* 0x00000007e6e67221 */ /* 0x000fe20000000000 */
[C---:B------:R-:W-:Y:S01]  /*ca90*/  FMUL R9, R20.reuse, R9 ;  /* 0x0000000914097220 */ /* 0x040fe20000400000 */
[----:B------:R-:W-:Y:S01]  /*caa0*/  FMUL R10, R21, R10 ;  /* 0x0000000a150a7220 */ /* 0x000fe20000400000 */
[----:B------:R-:W-:Y:S01]  /*cab0*/  FMUL R8, R17, R8 ;  /* 0x0000000811087220 */ /* 0x000fe20000400000 */
[----:B------:R-:W-:Y:S01]  /*cac0*/  F2FP.SATFINITE.E4M3.F32.PACK_AB_MERGE_C R108, R109, R108, RZ ;  /* 0x0000006c6d6c723e */ /* 0x000fe200048070ff */
[C---:B------:R-:W-:Y:S01]  /*cad0*/  FMUL R9, R20.reuse, R9 ;  /* 0x0000000914097220 */ /* 0x040fe20000400000 */
[----:B------:R-:W-:Y:S01]  /*cae0*/  FMUL R10, R21, R10 ;  /* 0x0000000a150a7220 */ /* 0x000fe20000400000 */
[----:B------:R-:W-:Y:S01]  /*caf0*/  FMUL R8, R17, R8 ;  /* 0x0000000811087220 */ /* 0x000fe20000400000 */
[----:B------:R-:W-:Y:S01]  /*cb00*/  F2FP.SATFINITE.E4M3.F32.PACK_AB_MERGE_C R110, R111, R110, RZ ;  /* 0x0000006e6f6e723e */ /* 0x000fe200048070ff */
[----:B------:R-:W-:Y:S01]  /*cb10*/  FFMA.FTZ R20, R20, 1.4426950216293334961, R9 ;  /* 0x3fb8aa3b14147823 */ /* 0x000fe20000010009 */
[----:B------:R-:W-:Y:S01]  /*cb20*/  FFMA.FTZ R21, R21, 1.4426950216293334961, R10 ;  /* 0x3fb8aa3b15157823 */ /* 0x000fe2000001000a */
[----:B------:R-:W-:-:S02]  /*cb30*/  @P1 IMAD.MOV.U32 R10, RZ, RZ, 0x7f800000 ;  /* 0x7f800000ff0a1424 */ /* 0x000fc400078e00ff */
[----:B------:R-:W-:Y:S01]  /*cb40*/  FFMA.FTZ R17, R17, 1.4426950216293334961, R8 ;  /* 0x3fb8aa3b11117823 */ /* 0x000fe20000010008 */
[----:B------:R-:W-:Y:S01]  /*cb50*/  FADD R229, R229, R20 ;  /* 0x00000014e5e57221 */ /* 0x000fe20000000000 */
[----:B------:R-:W-:Y:S02]  /*cb60*/  @P0 IMAD.MOV.U32 R8, RZ, RZ, 0x7f800000 ;  /* 0x7f800000ff080424 */ /* 0x000fe400078e00ff */
[----:B------:R-:W-:Y:S01]  /*cb70*/  @P1 FFMA.FTZ R229, R15, R10, +INF ;  /* 0x7f8000000fe51423 */ /* 0x000fe2000001000a */
[----:B------:R-:W-:Y:S01]  /*cb80*/  F2FP.SATFINITE.E4M3.F32.PACK_AB_MERGE_C R10, R33, R32, R36 ;  /* 0x00000020210a723e */ /* 0x000fe20004807024 */
[----:B------:R-:W-:Y:S01]  /*cb90*/  BAR.SYNC.DEFER_BLOCKING 0x0 ;  /* 0x0000000000007b1d */ /* 0x000fe20000010000 */
[----:B------:R-:W-:Y:S02]  /*cba0*/  @P5 IMAD.MOV.U32 R9, RZ, RZ, 0x7f800000 ;  /* 0x7f800000ff095424 */ /* 0x000fe400078e00ff */
[----:B------:R-:W-:Y:S01]  /*cbb0*/  FADD R228, R228, R17 ;  /* 0x00000011e4e47221 */ /* 0x000fe20000000000 */
[----:B------:R-:W-:Y:S01]  /*cbc0*/  @P0 FFMA.FTZ R230, R13, R8, +INF ;  /* 0x7f8000000de60423 */ /* 0x000fe20000010008 */
[----:B------:R-:W-:Y:S01]  /*cbd0*/  F2FP.SATFINITE.E4M3.F32.PACK_AB_MERGE_C R8, R97, R96, R100 ;  /* 0x000000606108723e */ /* 0x000fe20004807064 */
[----:B------:R-:W-:Y:S01]  /*cbe0*/  @P5 FFMA.FTZ R228, R14, R9, +INF ;  /* 0x7f8000000ee45423 */ /* 0x000fe20000010009 */
[----:B------:R-:W-:Y:S01]  /*cbf0*/  F2FP.SATFINITE.E4M3.F32.PACK_AB_MERGE_C R9, R99, R98, R102 ;  /* 0x000000626309723e */ /* 0x000fe20004807066 */
[----:B------:R-:W-:Y:S01]  /*cc00*/  @P4 IMAD.MOV.U32 R13, RZ, RZ, 0x7f800000 ;  /* 0x7f800000ff0d4424 */ /* 0x000fe200078e00ff */
[----:B------:R-:W-:Y:S01]  /*cc10*/  F2FP.SATFINITE.E4M3.F32.PACK_AB_MERGE_C R46, R47, R46, RZ ;  /* 0x0000002e2f2e723e */ /* 0x000fe200048070ff */
[----:B------:R-:W-:Y:S01]  /*cc20*/  FADD R7, R16, R21 ;  /* 0x0000001510077221 */ /* 0x000fe20000000000 */
[----:B------:R-:W-:Y:S01]  /*cc30*/  FSETP.NEU.AND P2, PT, R15, RZ, PT ;  /* 0x000000ff0f00720b */ /* 0x000fe20003f4d000 */
[----:B------:R-:W-:Y:S01]  /*cc40*/  @P4 FFMA.FTZ R7, R12, R13, +INF ;  /* 0x7f8000000c074423 */ /* 0x000fe2000001000d */
[----:B------:R-:W-:Y:S01]  /*cc50*/  FSETP.NEU.AND P1, PT, R14, RZ, PT ;  /* 0x000000ff0e00720b */ /* 0x000fe20003f2d000 */
[----:B------:R-:W0:Y:S01]  /*cc60*/  LDC.64 R32, c[0x0][0x228] ;  /* 0x00008a00ff207b82 */ /* 0x000e220000000a00 */
[----:B------:R-:W-:Y:S01]  /*cc70*/  FSETP.NEU.AND P0, PT, R12, RZ, PT ;  /* 0x000000ff0c00720b */ /* 0x000fe20003f0d000 */
[----:B------:R-:W-:Y:S01]  /*cc80*/  IMAD R97, R233, 0x3a, RZ ;  /* 0x0000003ae9617824 */ /* 0x000fe200078e02ff */
[----:B------:R-:W-:Y:S01]  /*cc90*/  F2FP.SATFINITE.E4M3.F32.PACK_AB_MERGE_C R12, R105, R104, R108 ;  /* 0x00000068690c723e */ /* 0x000fe2000480706c */
[----:B------:R-:W-:Y:S01]  /*cca0*/  IMAD R99, R233, 0x3b, RZ ;  /* 0x0000003be9637824 */ /* 0x000fe200078e02ff */
[----:B------:R-:W-:Y:S01]  /*ccb0*/  F2FP.SATFINITE.E4M3.F32.PACK_AB_MERGE_C R13, R107, R106, R110 ;  /* 0x0000006a6b0d723e */ /* 0x000fe2000480706e */
[----:B------:R-:W-:Y:S01]  /*ccc0*/  IMAD R101, R233, 0x3c, RZ ;  /* 0x0000003ce9657824 */ /* 0x000fe200078e02ff */
[----:B------:R-:W-:Y:S01]  /*ccd0*/  F2FP.SATFINITE.E4M3.F32.PACK_AB_MERGE_C R14, R41, R40, R152 ;  /* 0x00000028290e723e */ /* 0x000fe20004807098 */
[----:B------:R-:W-:Y:S01]  /*cce0*/  IMAD.SHL.U32 R41, R233, 0x2, RZ ;  /* 0x00000002e9297824 */ /* 0x000fe200078e00ff */
[----:B------:R-:W-:Y:S01]  /*ccf0*/  F2FP.SATFINITE.E4M3.F32.PACK_AB_MERGE_C R15, R43, R42, R46 ;  /* 0x0000002a2b0f723e */ /* 0x000fe2000480702e */
[C---:B------:R-:W-:Y:S01]  /*cd00*/  IMAD.SHL.U32 R43, R233.reuse, 0x4, RZ ;  /* 0x00000004e92b7824 */ /* 0x040fe200078e00ff */
[----:B------:R-:W1:Y:S01]  /*cd10*/  LDS.128 R36, [R231] ;  /* 0x00000000e7247984 */ /* 0x000e620000000c00 */
[----:B------:R-:W-:Y:S01]  /*cd20*/  F2FP.SATFINITE.E4M3.F32.PACK_AB_MERGE_C R22, R22, R27, RZ ;  /* 0x0000001b1616723e */ /* 0x000fe200048070ff */
[----:B------:R-:W-:Y:S01]  /*cd30*/  IMAD R103, R233, 0x3d, RZ ;  /* 0x0000003de9677824 */ /* 0x000fe200078e02ff */
[----:B------:R-:W-:Y:S01]  /*cd40*/  F2FP.SATFINITE.E4M3.F32.PACK_AB_MERGE_C R116, R117, R116, RZ ;  /* 0x000000747574723e */ /* 0x000fe200048070ff */
[----:B------:R-:W-:Y:S01]  /*cd50*/  BAR.SYNC.DEFER_BLOCKING 0x0 ;  /* 0x0000000000007b1d */ /* 0x000fe20000010000 */
[----:B------:R-:W-:Y:S01]  /*cd60*/  F2FP.SATFINITE.E4M3.F32.PACK_AB_MERGE_C R118, R119, R118, RZ ;  /* 0x000000767776723e */ /* 0x000fe200048070ff */
[----:B------:R-:W-:Y:S01]  /*cd70*/  IMAD R105, R233, 0x3e, RZ ;  /* 0x0000003ee9697824 */ /* 0x000fe200078e02ff */
[----:B------:R-:W-:Y:S01]  /*cd80*/  F2FP.SATFINITE.E4M3.F32.PACK_AB_MERGE_C R52, R53, R52, RZ ;  /* 0x000000343534723e */ /* 0x000fe200048070ff */
[----:B------:R-:W-:Y:S01]  /*cd90*/  IMAD R107, R233, 0x3f, RZ ;  /* 0x0000003fe96b7824 */ /* 0x000fe200078e02ff */
[----:B------:R-:W-:Y:S01]  /*cda0*/  F2FP.SATFINITE.E4M3.F32.PACK_AB_MERGE_C R54, R55, R54, RZ ;  /* 0x000000363736723e */ /* 0x000fe200048070ff */
[----:B------:R-:W-:Y:S01]  /*cdb0*/  IMAD.SHL.U32 R109, R233, 0x40, RZ ;  /* 0x00000040e96d7824 */ /* 0x000fe200078e00ff */
[----:B------:R-:W-:Y:S01]  /*cdc0*/  F2FP.SATFINITE.E4M3.F32.PACK_AB_MERGE_C R16, R113, R112, R116 ;  /* 0x000000707110723e */ /* 0x000fe20004807074 */
[----:B------:R-:W-:Y:S01]  /*cdd0*/  IMAD R111, R233, 0x41, RZ ;  /* 0x00000041e96f7824 */ /* 0x000fe200078e02ff */
[----:B------:R-:W-:Y:S01]  /*cde0*/  F2FP.SATFINITE.E4M3.F32.PACK_AB_MERGE_C R17, R115, R114, R118 ;  /* 0x000000727311723e */ /* 0x000fe20004807076 */
[----:B------:R-:W-:Y:S01]  /*cdf0*/  IMAD R113, R233, 0x42, RZ ;  /* 0x00000042e9717824 */ /* 0x000fe200078e02ff */
[----:B------:R-:W-:Y:S01]  /*ce00*/  F2FP.SATFINITE.E4M3.F32.PACK_AB_MERGE_C R18, R49, R48, R52 ;  /* 0x000000303112723e */ /* 0x000fe20004807034 */
[----:B------:R-:W-:Y:S01]  /*ce10*/  IMAD R115, R233, 0x43, RZ ;  /* 0x00000043e9737824 */ /* 0x000fe200078e02ff */
[----:B------:R-:W-:Y:S01]  /*ce20*/  F2FP.SATFINITE.E4M3.F32.PACK_AB_MERGE_C R19, R19, R50, R54 ;  /* 0x000000321313723e */ /* 0x000fe20004807036 */
[----:B------:R-:W-:Y:S01]  /*ce30*/  IMAD R117, R233, 0x44, RZ ;  /* 0x00000044e9757824 */ /* 0x000fe200078e02ff */
[----:B------:R-:W-:Y:S01]  /*ce40*/  F2FP.SATFINITE.E4M3.F32.PACK_AB_MERGE_C R90, R127, R126, RZ ;  /* 0x0000007e7f5a723e */ /* 0x000fe200048070ff */
[----:B------:R-:W-:Y:S01]  /*ce50*/  IMAD R119, R233, 0x45, RZ ;  /* 0x00000045e9777824 */ /* 0x000fe200078e02ff */
[----:B------:R-:W-:Y:S01]  /*ce60*/  F2FP.SATFINITE.E4M3.F32.PACK_AB_MERGE_C R60, R61, R60, RZ ;  /* 0x0000003c3d3c723e */ /* 0x000fe200048070ff */
[----:B------:R-:W-:Y:S01]  /*ce70*/  IMAD R125, R233, 0x48, RZ ;  /* 0x00000048e97d7824 */ /* 0x000fe200078e02ff */
[----:B------:R-:W-:Y:S01]  /*ce80*/  F2FP.SATFINITE.E4M3.F32.PACK_AB_MERGE_C R62, R63, R62, RZ ;  /* 0x0000003e3f3e723e */ /* 0x000fe200048070ff */
[----:B------:R-:W-:Y:S01]  /*ce90*/  IMAD R127, R233, 0x49, RZ ;  /* 0x00000049e97f7824 */ /* 0x000fe200078e02ff */
[----:B------:R-:W-:Y:S01]  /*cea0*/  F2FP.SATFINITE.E4M3.F32.PACK_AB_MERGE_C R120, R121, R120, R22 ;  /* 0x000000787978723e */ /* 0x000fe20004807016 */
[----:B------:R-:W-:Y:S01]  /*ceb0*/  IMAD R133, R233, 0x4c, RZ ;  /* 0x0000004ce9857824 */ /* 0x000fe200078e02ff */
[----:B------:R-:W-:Y:S01]  /*cec0*/  F2FP.SATFINITE.E4M3.F32.PACK_AB_MERGE_C R121, R123, R122, R90 ;  /* 0x0000007a7b79723e */ /* 0x000fe2000480705a */
[----:B------:R2:W-:Y:S01]  /*ced0*/  STSM.16.M88.4 [R2], R8 ;  /* 0x0000000802007844 */ /* 0x0005e20000000200 */
[----:B------:R-:W-:Y:S01]  /*cee0*/  F2FP.SATFINITE.E4M3.F32.PACK_AB_MERGE_C R122, R57, R56, R60 ;  /* 0x00000038397a723e */ /* 0x000fe2000480703c */
[----:B------:R-:W-:Y:S01]  /*cef0*/  IMAD R141, R233, 0x50, RZ ;  /* 0x00000050e98d7824 */ /* 0x000fe200078e02ff */
[----:B------:R-:W-:Y:S01]  /*cf00*/  F2FP.SATFINITE.E4M3.F32.PACK_AB_MERGE_C R123, R59, R58, R62 ;  /* 0x0000003a3b7b723e */ /* 0x000fe2000480703e */
[----:B------:R-:W-:Y:S01]  /*cf10*/  BAR.SYNC.DEFER_BLOCKING 0x0 ;  /* 0x0000000000007b1d */ /* 0x000fe20000010000 */
[----:B------:R-:W-:Y:S01]  /*cf20*/  F2FP.SATFINITE.E4M3.F32.PACK_AB_MERGE_C R23, R23, R132, RZ ;  /* 0x000000841717723e */ /* 0x000fe200048070ff */
[----:B------:R-:W-:Y:S01]  /*cf30*/  IMAD R149, R233, 0x57, RZ ;  /* 0x00000057e9957824 */ /* 0x000fe200078e02ff */
[----:B------:R-:W-:Y:S01]  /*cf40*/  F2FP.SATFINITE.E4M3.F32.PACK_AB_MERGE_C R89, R135, R134, RZ ;  /* 0x000000868759723e */ /* 0x000fe200048070ff */
[----:B------:R-:W-:Y:S01]  /*cf50*/  IMAD R135, R233, 0x4d, RZ ;  /* 0x0000004de9877824 */ /* 0x000fe200078e02ff */
[----:B------:R-:W-:Y:S01]  /*cf60*/  F2FP.SATFINITE.E4M3.F32.PACK_AB_MERGE_C R128, R129, R128, R23 ;  /* 0x000000808180723e */ /* 0x000fe20004807017 */
[----:B------:R-:W-:Y:S01]  /*cf70*/  IMAD R151, R233, 0x58, RZ ;  /* 0x00000058e9977824 */ /* 0x000fe200078e02ff */
[----:B------:R-:W-:Y:S01]  /*cf80*/  F2FP.SATFINITE.E4M3.F32.PACK_AB_MERGE_C R68, R69, R68, RZ ;  /* 0x000000444544723e */ /* 0x000fe200048070ff */
[----:B------:R-:W-:Y:S01]  /*cf90*/  IMAD R153, R233, 0x59, RZ ;  /* 0x00000059e9997824 */ /* 0x000fe200078e02ff */
[----:B------:R-:W-:-:S02]  /*cfa0*/  F2FP.SATFINITE.E4M3.F32.PACK_AB_MERGE_C R70, R71, R70, RZ ;  /* 0x000000464746723e */ /* 0x000fc400048070ff */
[----:B------:R-:W-:Y:S01]  /*cfb0*/  F2FP.SATFINITE.E4M3.F32.PACK_AB_MERGE_C R129, R131, R130, R89 ;  /* 0x000000828381723e */ /* 0x000fe20004807059 */
[----:B--2---:R-:W-:Y:S01]  /*cfc0*/  IMAD R9, R232, UR5, RZ ;  /* 0x00000005e8097c24 */ /* 0x004fe2000f8e02ff */
[----:B------:R-:W-:Y:S01]  /*cfd0*/  F2FP.SATFINITE.E4M3.F32.PACK_AB_MERGE_C R130, R65, R64, R68 ;  /* 0x000000404182723e */ /* 0x000fe20004807044 */
[----:B------:R-:W-:Y:S01]  /*cfe0*/  USHF.R.S32.HI UR5, URZ, 0x1f, UR4 ;  /* 0x0000001f3f057899 */ /* 0x000fe20008011404 */
[----:B------:R-:W-:Y:S01]  /*cff0*/  F2FP.SATFINITE.E4M3.F32.PACK_AB_MERGE_C R131, R67, R66, R70 ;  /* 0x000000424383723e */ /* 0x000fe20004807046 */
[----:B------:R-:W-:Y:S01]  /*d000*/  IMAD R89, R233, 0x36, RZ ;  /* 0x00000036e9597824 */ /* 0x000fe200078e02ff */
[----:B------:R-:W-:Y:S02]  /*d010*/  F2FP.SATFINITE.E4M3.F32.PACK_AB_MERGE_C R45, R45, R140, RZ ;  /* 0x0000008c2d2d723e */ /* 0x000fe400048070ff */
[----:B------:R-:W-:Y:S01]  /*d020*/  F2FP.SATFINITE.E4M3.F32.PACK_AB_MERGE_C R88, R143, R142, RZ ;  /* 0x0000008e8f58723e */ /* 0x000fe200048070ff */
[----:B------:R-:W-:Y:S01]  /*d030*/  IMAD R143, R233, 0x51, RZ ;  /* 0x00000051e98f7824 */ /* 0x000fe200078e02ff */
[----:B------:R-:W-:-:S02]  /*d040*/  F2FP.SATFINITE.E4M3.F32.PACK_AB_MERGE_C R76, R77, R76, RZ ;  /* 0x0000004c4d4c723e */ /* 0x000fc400048070ff */
[----:B------:R-:W-:Y:S01]  /*d050*/  F2FP.SATFINITE.E4M3.F32.PACK_AB_MERGE_C R78, R79, R78, RZ ;  /* 0x0000004e4f4e723e */ /* 0x000fe200048070ff */
[----:B------:R-:W2:Y:S01]  /*d060*/  LDS.128 R28, [R231] ;  /* 0x00000000e71c7984 */ /* 0x000ea20000000c00 */
[----:B------:R-:W-:Y:S02]  /*d070*/  F2FP.SATFINITE.E4M3.F32.PACK_AB_MERGE_C R136, R137, R136, R45 ;  /* 0x000000888988723e */ /* 0x000fe4000480702d */
[----:B------:R-:W-:Y:S01]  /*d080*/  F2FP.SATFINITE.E4M3.F32.PACK_AB_MERGE_C R137, R139, R138, R88 ;  /* 0x0000008a8b89723e */ /* 0x000fe20004807058 */
[----:B------:R-:W-:Y:S01]  /*d090*/  BAR.SYNC.DEFER_BLOCKING 0x0 ;  /* 0x0000000000007b1d */ /* 0x000fe20000010000 */
[----:B------:R-:W-:Y:S02]  /*d0a0*/  F2FP.SATFINITE.E4M3.F32.PACK_AB_MERGE_C R138, R73, R72, R76 ;  /* 0x00000048498a723e */ /* 0x000fe4000480704c */
[----:B------:R-:W-:Y:S02]  /*d0b0*/  F2FP.SATFINITE.E4M3.F32.PACK_AB_MERGE_C R139, R75, R74, R78 ;  /* 0x0000004a4b8b723e */ /* 0x000fe4000480704e */
[----:B0-----:R-:W-:Y:S01]  /*d0c0*/  IADD3 R32, P4, P5, R9, UR4, R32 ;  /* 0x0000000409207c10 */ /* 0x001fe2000fd9e020 */
[----:B------:R-:W-:Y:S01]  /*d0d0*/  ULDC UR4, c[0x0][0x27c] ;  /* 0x00009f0000047ab9 */ /* 0x000fe20000000800 */
[----:B------:R-:W-:Y:S01]  /*d0e0*/  SHF.R.S32.HI R34, RZ, 0x1f, R9 ;  /* 0x0000001fff227819 */ /* 0x000fe20000011409 */
[----:B------:R-:W-:Y:S01]  /*d0f0*/  UIMAD UR4, UR18, UR4, URZ ;  /* 0x00000004120472a4 */ /* 0x000fe2000f8e023f */
[----:B------:R-:W-:-:S02]  /*d100*/  F2FP.SATFINITE.E4M3.F32.PACK_AB_MERGE_C R51, R51, R150, RZ ;  /* 0x000000963333723e */ /* 0x000fc400048070ff */
[----:B------:R-:W-:Y:S01]  /*d110*/  F2FP.SATFINITE.E4M3.F32.PACK_AB_MERGE_C R84, R85, R84, RZ ;  /* 0x000000545554723e */ /* 0x000fe200048070ff */
[----:B------:R-:W-:Y:S01]  /*d120*/  IMAD R85, R233, 0x34, RZ ;  /* 0x00000034e9557824 */ /* 0x000fe200078e02ff */
[----:B------:R-:W-:Y:S01]  /*d130*/  F2FP.SATFINITE.E4M3.F32.PACK_AB_MERGE_C R86, R87, R86, RZ ;  /* 0x000000565756723e */ /* 0x000fe200048070ff */
[----:B------:R-:W-:Y:S01]  /*d140*/  IMAD R87, R233, 0x35, RZ ;  /* 0x00000035e9577824 */ /* 0x000fe200078e02ff */
        /* <DEDUP_REMOVED lines=8> */
[----:B------:R-:W-:Y:S01]  /*d1d0*/  IADD3.X R33, R34, UR5, R33, P4, P5 ;  /* 0x0000000522217c10 */ /* 0x000fe2000a7ea421 */
[----:B------:R-:W-:Y:S01]  /*d1e0*/  STSM.16.M88.4 [R2], R12 ;  /* 0x0000000c02007844 */ /* 0x000fe20000000200 */
[C---:B-1----:R-:W-:Y:S01]  /*d1f0*/  PRMT R53, R39.reuse, 0x7773, RZ ;  /* 0x0000777327357816 */ /* 0x042fe200000000ff */
[----:B------:R-:W-:Y:S01]  /*d200*/  USHF.L.U32 UR6, UR4, 0x2, URZ ;  /* 0x0000000204067899 */ /* 0x000fe2000800063f */
[C---:B------:R-:W-:Y:S01]  /*d210*/  PRMT R55, R39.reuse, 0x7772, RZ ;  /* 0x0000777227377816 */ /* 0x040fe200000000ff */
[----:B------:R-:W-:Y:S01]  /*d220*/  BAR.SYNC.DEFER_BLOCKING 0x0 ;  /* 0x0000000000007b1d */ /* 0x000fe20000010000 */
[C---:B------:R-:W-:Y:S01]  /*d230*/  PRMT R69, R39.reuse, 0x7771, RZ ;  /* 0x0000777127457816 */ /* 0x040fe200000000ff */
[----:B------:R-:W-:Y:S01]  /*d240*/  UIMAD.WIDE UR4, UR4, 0x4, URZ ;  /* 0x00000004040478a5 */ /* 0x000fe2000f8e023f */
[----:B------:R-:W-:Y:S01]  /*d250*/  PRMT R71, R39, 0x7770, RZ ;  /* 0x0000777027477816 */ /* 0x000fe200000000ff */
[----:B------:R-:W-:Y:S01]  /*d260*/  IMAD R39, R233, 0x3, RZ ;  /* 0x00000003e9277824 */ /* 0x000fe200078e02ff */
[----:B------:R-:W-:-:S02]  /*d270*/  IADD3 R34, P4, R32, R233, RZ ;  /* 0x000000e920227210 */ /* 0x000fc40007f9e0ff */
[C---:B------:R-:W-:Y:S02]  /*d280*/  PRMT R65, R36.reuse, 0x7773, RZ ;  /* 0x0000777324417816 */ /* 0x040fe400000000ff */
[C---:B------:R-:W-:Y:S02]  /*d290*/  PRMT R67, R36.reuse, 0x7772, RZ ;  /* 0x0000777224437816 */ /* 0x040fe400000000ff */
[C---:B------:R-:W-:Y:S02]  /*d2a0*/  PRMT R51, R36.reuse, 0x7771, RZ ;  /* 0x0000777124337816 */ /* 0x040fe400000000ff */
[----:B------:R-:W-:Y:S02]  /*d2b0*/  PRMT R49, R36, 0x7770, RZ ;  /* 0x0000777024317816 */ /* 0x000fe400000000ff */
[C---:B------:R-:W-:Y:S02]  /*d2c0*/  PRMT R57, R38.reuse, 0x7773, RZ ;  /* 0x0000777326397816 */ /* 0x040fe400000000ff */
[----:B------:R-:W-:-:S02]  /*d2d0*/  PRMT R59, R38, 0x7772, RZ ;  /* 0x00007772263b7816 */ /* 0x000fc400000000ff */
[C---:B------:R-:W-:Y:S02]  /*d2e0*/  PRMT R73, R38.reuse, 0x7771, RZ ;  /* 0x0000777126497816 */ /* 0x040fe400000000ff */
[----:B------:R-:W-:Y:S02]  /*d2f0*/  PRMT R75, R38, 0x7770, RZ ;  /* 0x00007770264b7816 */ /* 0x000fe400000000ff */
[-C--:B------:R-:W-:Y:S01]  /*d300*/  IADD3 R36, P5, R41, R32.reuse, RZ ;  /* 0x0000002029247210 */ /* 0x080fe20007fbe0ff */
[----:B------:R-:W0:Y:S01]  /*d310*/  LDS.128 R24, [R231] ;  /* 0x00000000e7187984 */ /* 0x000e220000000c00 */
[----:B------:R-:W-:Y:S02]  /*d320*/  LEA.HI.X.SX32 R35, R233, R33, 0x1, P4 ;  /* 0x00000021e9237211 */ /* 0x000fe400020f0eff */
[----:B------:R-:W-:Y:S01]  /*d330*/  IADD3 R38, P4, R39, R32, RZ ;  /* 0x0000002027267210 */ /* 0x000fe20007f9e0ff */
[----:B------:R-:W-:Y:S01]  /*d340*/  BAR.SYNC.DEFER_BLOCKING 0x0 ;  /* 0x0000000000007b1d */ /* 0x000fe20000010000 */
[----:B------:R-:W-:-:S02]  /*d350*/  PRMT R61, R37, 0x7773, RZ ;  /* 0x00007773253d7816 */ /* 0x000fc400000000ff */
[C---:B------:R-:W-:Y:S02]  /*d360*/  PRMT R63, R37.reuse, 0x7772, RZ ;  /* 0x00007772253f7816 */ /* 0x040fe400000000ff */
[C---:B------:R-:W-:Y:S02]  /*d370*/  PRMT R77, R37.reuse, 0x7771, RZ ;  /* 0x00007771254d7816 */ /* 0x040fe400000000ff */
[----:B------:R-:W-:Y:S02]  /*d380*/  PRMT R79, R37, 0x7770, RZ ;  /* 0x00007770254f7816 */ /* 0x000fe400000000ff */
[-C--:B------:R-:W-:Y:S02]  /*d390*/  LEA.HI.X.SX32 R37, R41, R33.reuse, 0x1, P5 ;  /* 0x0000002129257211 */ /* 0x080fe400028f0eff */
[----:B------:R-:W-:Y:S02]  /*d3a0*/  IADD3 R40, P5, R43, R32, RZ ;  /* 0x000000202b287210 */ /* 0x000fe40007fbe0ff */
[----:B------:R-:W-:-:S02]  /*d3b0*/  LEA.HI.X.SX32 R39, R39, R33, 0x1, P4 ;  /* 0x0000002127277211 */ /* 0x000fc400020f0eff */
[----:B------:R-:W-:Y:S02]  /*d3c0*/  LEA.HI.X.SX32 R41, R43, R33, 0x1, P5 ;  /* 0x000000212b297211 */ /* 0x000fe400028f0eff */
[----:B--2---:R-:W-:Y:S02]  /*d3d0*/  PRMT R241, R30, 0x7773, RZ ;  /* 0x000077731ef17816 */ /* 0x004fe400000000ff */
[----:B------:R-:W-:Y:S02]  /*d3e0*/  FSEL R228, R228, -INF , P1 ;  /* 0xff800000e4e47808 */ /* 0x000fe40000800000 */
[----:B------:R-:W-:Y:S01]  /*d3f0*/  FSEL R7, R7, -INF , P0 ;  /* 0xff80000007077808 */ /* 0x000fe20000000000 */
[----:B------:R-:W-:Y:S04]  /*d400*/  STSM.16.M88.4 [R2], R16 ;  /* 0x0000001002007844 */ /* 0x000fe80000000200 */
[----:B------:R-:W-:Y:S01]  /*d410*/  FFMA R7, R7, 0.69314718246459960938, R4 ;  /* 0x3f31721807077823 */ /* 0x000fe20000000004 */
[----:B------:R-:W-:Y:S01]  /*d420*/  IMAD.HI R4, R232, 0x4, RZ ;  /* 0x00000004e8047827 */ /* 0x000fe200078e02ff */
[----:B------:R-:W-:Y:S01]  /*d430*/  BAR.SYNC.DEFER_BLOCKING 0x0 ;  /* 0x0000000000007b1d */ /* 0x000fe20000010000 */
[----:B0-----:R-:W-:-:S02]  /*d440*/  PRMT R243, R24, 0x7770, RZ ;  /* 0x0000777018f37816 */ /* 0x001fc400000000ff */
[C---:B------:R-:W-:Y:S02]  /*d450*/  PRMT R251, R25.reuse, 0x7770, RZ ;  /* 0x0000777019fb7816 */ /* 0x040fe400000000ff */
[----:B------:R-:W-:Y:S02]  /*d460*/  PRMT R249, R25, 0x7771, RZ ;  /* 0x0000777119f97816 */ /* 0x000fe400000000ff */
[----:B------:R-:W-:Y:S01]  /*d470*/  PRMT R247, R26, 0x7770, RZ ;  /* 0x000077701af77816 */ /* 0x000fe200000000ff */
[----:B------:R-:W0:Y:S01]  /*d480*/  LDS.128 R16, [R231] ;  /* 0x00000000e7107984 */ /* 0x000e220000000c00 */
[----:B------:R-:W-:Y:S06]  /*d490*/  BAR.SYNC.DEFER_BLOCKING 0x0 ;  /* 0x0000000000007b1d */ /* 0x000fec0000010000 */
[----:B------:R1:W-:Y:S02]  /*d4a0*/  STSM.16.M88.4 [R2], R120 ;  /* 0x0000007802007844 */ /* 0x0003e40000000200 */
[----:B------:R-:W-:Y:S01]  /*d4b0*/  BAR.SYNC.DEFER_BLOCKING 0x0 ;  /* 0x0000000000007b1d */ /* 0x000fe20000010000 */
[----:B0-----:R-:W-:Y:S01]  /*d4c0*/  PRMT R245, R16, 0x7770, RZ ;  /* 0x0000777010f57816 */ /* 0x001fe200000000ff */
[----:B-1----:R-:W-:-:S02]  /*d4d0*/  IMAD R121, R233, 0x46, RZ ;  /* 0x00000046e9797824 */ /* 0x002fc400078e02ff */
[C---:B------:R-:W-:Y:S02]  /*d4e0*/  IMAD R123, R233.reuse, 0x47, RZ ;  /* 0x00000047e97b7824 */ /* 0x040fe400078e02ff */
[----:B------:R-:W0:Y:S02]  /*d4f0*/  LDS.128 R20, [R231] ;  /* 0x00000000e7147984 */ /* 0x000e240000000c00 */
[----:B------:R-:W-:Y:S06]  /*d500*/  BAR.SYNC.DEFER_BLOCKING 0x0 ;  /* 0x0000000000007b1d */ /* 0x000fec0000010000 */
[----:B------:R1:W-:Y:S02]  /*d510*/  STSM.16.M88.4 [R2], R128 ;  /* 0x0000008002007844 */ /* 0x0003e40000000200 */
[----:B------:R-:W-:Y:S01]  /*d520*/  BAR.SYNC.DEFER_BLOCKING 0x0 ;  /* 0x0000000000007b1d */ /* 0x000fe20000010000 */
[----:B-1----:R-:W-:-:S02]  /*d530*/  IMAD R129, R233, 0x4a, RZ ;  /* 0x0000004ae9817824 */ /* 0x002fc400078e02ff */
[----:B------:R-:W-:-:S03]  /*d540*/  IMAD R131, R233, 0x4b, RZ ;  /* 0x0000004be9837824 */ /* 0x000fc600078e02ff */
[----:B------:R-:W1:Y:S02]  /*d550*/  LDS.128 R12, [R231] ;  /* 0x00000000e70c7984 */ /* 0x000e640000000c00 */
[----:B------:R-:W-:Y:S06]  /*d560*/  BAR.SYNC.DEFER_BLOCKING 0x0 ;  /* 0x0000000000007b1d */ /* 0x000fec0000010000 */
[----:B------:R2:W-:Y:S02]  /*d570*/  STSM.16.M88.4 [R2], R136 ;  /* 0x0000008802007844 */ /* 0x0005e40000000200 */
[----:B------:R-:W-:Y:S01]  /*d580*/  BAR.SYNC.DEFER_BLOCKING 0x0 ;  /* 0x0000000000007b1d */ /* 0x000fe20000010000 */
[----:B--2---:R-:W-:-:S02]  /*d590*/  IMAD R137, R233, 0x4e, RZ ;  /* 0x0000004ee9897824 */ /* 0x004fc400078e02ff */
[----:B------:R-:W-:-:S03]  /*d5a0*/  IMAD R139, R233, 0x4f, RZ ;  /* 0x0000004fe98b7824 */ /* 0x000fc600078e02ff */
[----:B------:R-:W2:Y:S02]  /*d5b0*/  LDS.128 R8, [R231] ;  /* 0x00000000e7087984 */ /* 0x000ea40000000c00 */
[----:B------:R-:W-:Y:S06]  /*d5c0*/  BAR.SYNC.DEFER_BLOCKING 0x0 ;  /* 0x0000000000007b1d */ /* 0x000fec0000010000 */
[----:B------:R3:W-:Y:S02]  /*d5d0*/  STSM.16.M88.4 [R2], R44 ;  /* 0x0000002c02007844 */ /* 0x0007e40000000200 */
[----:B------:R-:W-:Y:S01]  /*d5e0*/  BAR.SYNC.DEFER_BLOCKING 0x0 ;  /* 0x0000000000007b1d */ /* 0x000fe20000010000 */
[C---:B---3--:R-:W-:Y:S01]  /*d5f0*/  IMAD R45, R233.reuse, 0x5, RZ ;  /* 0x00000005e92d7824 */ /* 0x048fe200078e02ff */
[----:B------:R-:W-:Y:S01]  /*d600*/  PRMT R2, R24, 0x7772, RZ ;  /* 0x0000777218027816 */ /* 0x000fe200000000ff */
[----:B------:R-:W-:-:S03]  /*d610*/  IMAD R47, R233, 0x6, RZ ;  /* 0x00000006e92f7824 */ /* 0x000fc600078e02ff */
[-C--:B------:R-:W-:Y:S02]  /*d620*/  IADD3 R42, P4, R45, R32.reuse, RZ ;  /* 0x000000202d2a7210 */ /* 0x080fe40007f9e0ff */
[----:B------:R-:W-:Y:S02]  /*d630*/  IADD3 R44, P5, R47, R32, RZ ;  /* 0x000000202f2c7210 */ /* 0x000fe40007fbe0ff */
[-C--:B------:R-:W-:Y:S02]  /*d640*/  LEA.HI.X.SX32 R43, R45, R33.reuse, 0x1, P4 ;  /* 0x000000212d2b7211 */ /* 0x080fe400020f0eff */
[----:B------:R-:W-:Y:S01]  /*d650*/  LEA.HI.X.SX32 R45, R47, R33, 0x1, P5 ;  /* 0x000000212f2d7211 */ /* 0x000fe200028f0eff */
[----:B------:R3:W-:Y:S01]  /*d660*/  STG.E.U8 desc[UR28][R32.64], R49 ;  /* 0x0000003120007986 */ /* 0x0007e2000c10111c */
[----:B------:R-:W-:-:S03]  /*d670*/  IMAD R47, R233, 0x9, RZ ;  /* 0x00000009e92f7824 */ /* 0x000fc600078e02ff */
[----:B------:R4:W-:Y:S04]  /*d680*/  STG.E.U8 desc[UR28][R34.64], R51 ;  /* 0x0000003322007986 */ /* 0x0009e8000c10111c */
[----:B------:R5:W-:Y:S01]  /*d690*/  STG.E.U8 desc[UR28][R36.64], R79 ;  /* 0x0000004f24007986 */ /* 0x000be2000c10111c */
[----:B---3--:R-:W-:-:S03]  /*d6a0*/  IMAD R49, R233, 0x7, RZ ;  /* 0x00000007e9317824 */ /* 0x008fc600078e02ff */
[----:B------:R3:W-:Y:S01]  /*d6b0*/  STG.E.U8 desc[UR28][R38.64], R77 ;  /* 0x0000004d26007986 */ /* 0x0007e2000c10111c */
[----:B----4-:R-:W-:Y:S01]  /*d6c0*/  IMAD.SHL.U32 R51, R233, 0x8, RZ ;  /* 0x00000008e9337824 */ /* 0x010fe200078e00ff */
[-C--:B------:R-:W-:Y:S02]  /*d6d0*/  IADD3 R34, P4, R49, R32.reuse, RZ ;  /* 0x0000002031227210 */ /* 0x080fe40007f9e0ff */
[----:B------:R4:W-:Y:S01]  /*d6e0*/  STG.E.U8 desc[UR28][R40.64], R75 ;  /* 0x0000004b28007986 */ /* 0x0009e2000c10111c */
[----:B-----5:R-:W-:Y:S01]  /*d6f0*/  IMAD R79, R233, 0x31, RZ ;  /* 0x00000031e94f7824 */ /* 0x020fe200078e02ff */
[-C--:B------:R-:W-:Y:S01]  /*d700*/  LEA.HI.X.SX32 R35, R49, R33.reuse, 0x1, P4 ;  /* 0x0000002131237211 */ /* 0x080fe200020f0eff */
[----:B------:R-:W-:Y:S01]  /*d710*/  IMAD R49, R233, 0xa, RZ ;  /* 0x0000000ae9317824 */ /* 0x000fe200078e02ff */
[-C--:B------:R-:W-:Y:S01]  /*d720*/  IADD3 R36, P5, R51, R32.reuse, RZ ;  /* 0x0000002033247210 */ /* 0x080fe20007fbe0ff */
[----:B------:R5:W-:Y:S01]  /*d730*/  STG.E.U8 desc[UR28][R42.64], R73 ;  /* 0x000000492a007986 */ /* 0x000be2000c10111c */
[-C--:B---3--:R-:W-:Y:S01]  /*d740*/  IADD3 R38, P4, R47, R32.reuse, RZ ;  /* 0x000000202f267210 */ /* 0x088fe20007f9e0ff */
[----:B------:R-:W-:Y:S01]  /*d750*/  IMAD R77, R233, 0x30, RZ ;  /* 0x00000030e94d7824 */ /* 0x000fe200078e02ff */
[-C--:B------:R-:W-:Y:S01]  /*d760*/  LEA.HI.X.SX32 R37, R51, R33.reuse, 0x1, P5 ;  /* 0x0000002133257211 */ /* 0x080fe200028f0eff */
[----:B------:R-:W-:Y:S01]  /*d770*/  IMAD R51, R233, 0xb, RZ ;  /* 0x0000000be9337824 */ /* 0x000fe200078e02ff */
[----:B------:R-:W-:Y:S01]  /*d780*/  LEA.HI.X.SX32 R39, R47, R33, 0x1, P4 ;  /* 0x000000212f277211 */ /* 0x000fe200020f0eff */
[----:B------:R-:W-:Y:S01]  /*d790*/  IMAD R47, R233, 0xc, RZ ;  /* 0x0000000ce92f7824 */ /* 0x000fe200078e02ff */
[----:B----4-:R-:W-:Y:S01]  /*d7a0*/  IADD3 R40, P5, R49, R32, RZ ;  /* 0x0000002031287210 */ /* 0x010fe20007fbe0ff */
[----:B------:R3:W-:Y:S01]  /*d7b0*/  STG.E.U8 desc[UR28][R44.64], R71 ;  /* 0x000000472c007986 */ /* 0x0007e2000c10111c */
[----:B------:R-:W-:-:S02]  /*d7c0*/  IMAD R75, R233, 0x2f, RZ ;  /* 0x0000002fe94b7824 */ /* 0x000fc400078e02ff */
[-C--:B------:R-:W-:Y:S01]  /*d7d0*/  LEA.HI.X.SX32 R41, R49, R33.reuse, 0x1, P5 ;  /* 0x0000002131297211 */ /* 0x080fe200028f0eff */
[----:B------:R-:W-:Y:S01]  /*d7e0*/  IMAD R49, R233, 0xd, RZ ;  /* 0x0000000de9317824 */ /* 0x000fe200078e02ff */
[-C--:B-----5:R-:W-:Y:S01]  /*d7f0*/  IADD3 R42, P4, R51, R32.reuse, RZ ;  /* 0x00000020332a7210 */ /* 0x0a0fe20007f9e0ff */
[----:B------:R4:W-:Y:S01]  /*d800*/  STG.E.U8 desc[UR28][R34.64], R69 ;  /* 0x0000004522007986 */ /* 0x0009e2000c10111c */
[----:B------:R-:W-:Y:S02]  /*d810*/  IMAD R73, R233, 0x2e, RZ ;  /* 0x0000002ee9497824 */ /* 0x000fe400078e02ff */
[----:B------:R-:W-:Y:S01]  /*d820*/  LEA.HI.X.SX32 R43, R51, R33, 0x1, P4 ;  /* 0x00000021332b7211 */ /* 0x000fe200020f0eff */
[----:B------:R-:W-:Y:S01]  /*d830*/  IMAD R51, R233, 0xe, RZ ;  /* 0x0000000ee9337824 */ /* 0x000fe200078e02ff */
[----:B------:R5:W-:Y:S01]  /*d840*/  STG.E.U8 desc[UR28][R36.64], R67 ;  /* 0x0000004324007986 */ /* 0x000be2000c10111c */
[----:B---3--:R-:W-:Y:S01]  /*d850*/  IADD3 R44, P5, R47, R32, RZ ;  /* 0x000000202f2c7210 */ /* 0x008fe20007fbe0ff */
[----:B------:R-:W-:-:S02]  /*d860*/  IMAD R71, R233, 0x2d, RZ ;  /* 0x0000002de9477824 */ /* 0x000fc400078e02ff */
[----:B------:R3:W-:Y:S01]  /*d870*/  STG.E.U8 desc[UR28][R38.64], R65 ;  /* 0x0000004126007986 */ /* 0x0007e2000c10111c */
[-C--:B------:R-:W-:Y:S01]  /*d880*/  LEA.HI.X.SX32 R45, R47, R33.reuse, 0x1, P5 ;  /* 0x000000212f2d7211 */ /* 0x080fe200028f0eff */
[----:B------:R-:W-:Y:S01]  /*d890*/  IMAD R47, R233, 0xf, RZ ;  /* 0x0000000fe92f7824 */ /* 0x000fe200078e02ff */
[-C--:B----4-:R-:W-:Y:S01]  /*d8a0*/  IADD3 R34, P4, R49, R32.reuse, RZ ;  /* 0x0000002031227210 */ /* 0x090fe20007f9e0ff */
[----:B------:R4:W-:Y:S01]  /*d8b0*/  STG.E.U8 desc[UR28][R40.64], R63 ;  /* 0x0000003f28007986 */ /* 0x0009e2000c10111c */
[----:B------:R-:W-:Y:S02]  /*d8c0*/  IMAD R69, R233, 0x2c, RZ ;  /* 0x0000002ce9457824 */ /* 0x000fe400078e02ff */
[-C--:B------:R-:W-:Y:S01]  /*d8d0*/  LEA.HI.X.SX32 R35, R49, R33.reuse, 0x1, P4 ;  /* 0x0000002131237211 */ /* 0x080fe200020f0eff */
[----:B------:R-:W-:Y:S01]  /*d8e0*/  IMAD.SHL.U32 R49, R233, 0x10, RZ ;  /* 0x00000010e9317824 */ /* 0x000fe200078e00ff */
[-C--:B-----5:R-:W-:Y:S01]  /*d8f0*/  IADD3 R36, P5, R51, R32.reuse, RZ ;  /* 0x0000002033247210 */ /* 0x0a0fe20007fbe0ff */
[----:B------:R5:W-:Y:S01]  /*d900*/  STG.E.U8 desc[UR28][R42.64], R61 ;  /* 0x0000003d2a007986 */ /* 0x000be2000c10111c */
[----:B------:R-:W-:Y:S01]  /*d910*/  IMAD R67, R233, 0x2b, RZ ;  /* 0x0000002be9437824 */ /* 0x000fe200078e02ff */
[-C--:B---3--:R-:W-:Y:S01]  /*d920*/  IADD3 R38, P4, R47, R32.reuse, RZ ;  /* 0x000000202f267210 */ /* 0x088fe20007f9e0ff */
[----:B------:R-:W-:Y:S01]  /*d930*/  IMAD R65, R233, 0x2a, RZ ;  /* 0x0000002ae9417824 */ /* 0x000fe200078e02ff */
[----:B------:R3:W-:Y:S01]  /*d940*/  STG.E.U8 desc[UR28][R44.64], R59 ;  /* 0x0000003b2c007986 */ /* 0x0007e2000c10111c */
[-C--:B------:R-:W-:Y:S01]  /*d950*/  LEA.HI.X.SX32 R37, R51, R33.reuse, 0x1, P5 ;  /* 0x0000002133257211 */ /* 0x080fe200028f0eff */
[----:B----4-:R-:W-:Y:S01]  /*d960*/  IMAD R63, R233, 0x29, RZ ;  /* 0x00000029e93f7824 */ /* 0x010fe200078e02ff */
[-C--:B------:R-:W-:Y:S01]  /*d970*/  IADD3 R40, P5, R49, R32.reuse, RZ ;  /* 0x0000002031287210 */ /* 0x080fe20007fbe0ff */
[----:B------:R4:W-:Y:S01]  /*d980*/  STG.E.U8 desc[UR28][R34.64], R57 ;  /* 0x0000003922007986 */ /* 0x0009e2000c10111c */
[-C--:B------:R-:W-:Y:S01]  /*d990*/  LEA.HI.X.SX32 R39, R47, R33.reuse, 0x1, P4 ;  /* 0x000000212f277211 */ /* 0x080fe200020f0eff */
[----:B------:R-:W-:Y:S01]  /*d9a0*/  IMAD R47, R233, 0x13, RZ ;  /* 0x00000013e92f7824 */ /* 0x000fe200078e02ff */
[----:B------:R-:W-:Y:S01]  /*d9b0*/  LEA.HI.X.SX32 R41, R49, R33, 0x1, P5 ;  /* 0x0000002131297211 */ /* 0x000fe200028f0eff */
[C---:B-----5:R-:W-:Y:S01]  /*d9c0*/  IMAD R43, R233.reuse, 0x11, RZ ;  /* 0x00000011e92b7824 */ /* 0x060fe200078e02ff */
[C---:B------:R-:W-:Y:S01]  /*d9d0*/  PRMT R51, R28.reuse, 0x7770, RZ ;  /* 0x000077701c337816 */ /* 0x040fe200000000ff */
[C---:B------:R-:W-:Y:S01]  /*d9e0*/  IMAD R49, R233.reuse, 0x14, RZ ;  /* 0x00000014e9317824 */ /* 0x040fe200078e02ff */
[----:B------:R5:W-:Y:S01]  /*d9f0*/  STG.E.U8 desc[UR28][R36.64], R55 ;  /* 0x0000003724007986 */ /* 0x000be2000c10111c */
[----:B---3--:R-:W-:Y:S01]  /*da00*/  IMAD R45, R233, 0x12, RZ ;  /* 0x00000012e92d7824 */ /* 0x008fe200078e02ff */
[----:B------:R-:W-:Y:S01]  /*da10*/  IADD3 R42, P4, R43, R32, RZ ;  /* 0x000000202b2a7210 */ /* 0x000fe20007f9e0ff */
[----:B------:R-:W-:Y:S01]  /*da20*/  IMAD R61, R233, 0x28, RZ ;  /* 0x00000028e93d7824 */ /* 0x000fe200078e02ff */
[----:B------:R3:W-:Y:S01]  /*da30*/  STG.E.U8 desc[UR28][R38.64], R53 ;  /* 0x0000003526007986 */ /* 0x0007e2000c10111c */
[----:B----4-:R-:W-:-:S02]  /*da40*/  PRMT R57, R28, 0x7771, RZ ;  /* 0x000077711c397816 */ /* 0x010fc400000000ff */
[-C--:B------:R-:W-:Y:S01]  /*da50*/  IADD3 R34, P5, R45, R32.reuse, RZ ;  /* 0x000000202d227210 */ /* 0x080fe20007fbe0ff */
[----:B------:R4:W-:Y:S01]  /*da60*/  STG.E.U8 desc[UR28][R40.64], R51 ;  /* 0x0000003328007986 */ /* 0x0009e2000c10111c */
[-C--:B------:R-:W-:Y:S02]  /*da70*/  LEA.HI.X.SX32 R43, R43, R33.reuse, 0x1, P4 ;  /* 0x000000212b2b7211 */ /* 0x080fe400020f0eff */
[----:B------:R-:W-:Y:S01]  /*da80*/  LEA.HI.X.SX32 R35, R45, R33, 0x1, P5 ;  /* 0x000000212d237211 */ /* 0x000fe200028f0eff */
[----:B------:R-:W-:Y:S01]  /*da90*/  IMAD R45, R233, 0x16, RZ ;  /* 0x00000016e92d7824 */ /* 0x000fe200078e02ff */
[-C--:B-----5:R-:W-:Y:S01]  /*daa0*/  IADD3 R36, P4, R47, R32.reuse, RZ ;  /* 0x000000202f247210 */ /* 0x0a0fe20007f9e0ff */
[----:B------:R5:W-:Y:S01]  /*dab0*/  STG.E.U8 desc[UR28][R42.64], R57 ;  /* 0x000000392a007986 */ /* 0x000be2000c10111c */
[----:B------:R-:W-:Y:S02]  /*dac0*/  PRMT R55, R29, 0x7771, RZ ;  /* 0x000077711d377816 */ /* 0x000fe400000000ff */
[----:B---3--:R-:W-:-:S02]  /*dad0*/  IADD3 R38, P5, R49, R32, RZ ;  /* 0x0000002031267210 */ /* 0x008fc40007fbe0ff */
[----:B------:R-:W-:Y:S01]  /*dae0*/  PRMT R53, R29, 0x7770, RZ ;  /* 0x000077701d357816 */ /* 0x000fe200000000ff */
[----:B----4-:R-:W-:Y:S01]  /*daf0*/  IMAD R41, R233, 0x15, RZ ;  /* 0x00000015e9297824 */ /* 0x010fe200078e02ff */
[-C--:B------:R-:W-:Y:S01]  /*db00*/  LEA.HI.X.SX32 R37, R47, R33.reuse, 0x1, P4 ;  /* 0x000000212f257211 */ /* 0x080fe200020f0eff */
[----:B------:R-:W-:Y:S01]  /*db10*/  IMAD R47, R233, 0x17, RZ ;  /* 0x00000017e92f7824 */ /* 0x000fe200078e02ff */
[----:B------:R-:W-:Y:S01]  /*db20*/  LEA.HI.X.SX32 R39, R49, R33, 0x1, P5 ;  /* 0x0000002131277211 */ /* 0x000fe200028f0eff */
[----:B------:R3:W-:Y:S01]  /*db30*/  STG.E.U8 desc[UR28][R34.64], R53 ;  /* 0x0000003522007986 */ /* 0x0007e2000c10111c */
[----:B------:R-:W-:Y:S01]  /*db40*/  PRMT R51, R30, 0x7770, RZ ;  /* 0x000077701e337816 */ /* 0x000fe200000000ff */
[----:B------:R-:W-:Y:S01]  /*db50*/  IMAD R49, R233, 0x18, RZ ;  /* 0x00000018e9317824 */ /* 0x000fe200078e02ff */
[-C--:B------:R-:W-:Y:S01]  /*db60*/  IADD3 R40, P4, R41, R32.reuse, RZ ;  /* 0x0000002029287210 */ /* 0x080fe20007f9e0ff */
[----:B------:R4:W-:Y:S01]  /*db70*/  STG.E.U8 desc[UR28][R36.64], R55 ;  /* 0x0000003724007986 */ /* 0x0009e2000c10111c */
[----:B-----5:R-:W-:-:S02]  /*db80*/  IADD3 R42, P5, R45, R32, RZ ;  /* 0x000000202d2a7210 */ /* 0x020fc40007fbe0ff */
[-C--:B------:R-:W-:Y:S01]  /*db90*/  LEA.HI.X.SX32 R41, R41, R33.reuse, 0x1, P4 ;  /* 0x0000002129297211 */ /* 0x080fe200020f0eff */
[----:B------:R5:W-:Y:S01]  /*dba0*/  STG.E.U8 desc[UR28][R38.64], R51 ;  /* 0x0000003326007986 */ /* 0x000be2000c10111c */
[-C--:B------:R-:W-:Y:S02]  /*dbb0*/  LEA.HI.X.SX32 R43, R45, R33.reuse, 0x1, P5 ;  /* 0x000000212d2b7211 */ /* 0x080fe400028f0eff */
[----:B------:R-:W-:Y:S02]  /*dbc0*/  PRMT R45, R31, 0x7770, RZ ;  /* 0x000077701f2d7816 */ /* 0x000fe400000000ff */
[----:B---3--:R-:W-:Y:S02]  /*dbd0*/  PRMT R53, R30, 0x7771, RZ ;  /* 0x000077711e357816 */ /* 0x008fe400000000ff */
[-C--:B------:R-:W-:Y:S02]  /*dbe0*/  IADD3 R34, P4, R47, R32.reuse, RZ ;  /* 0x000000202f227210 */ /* 0x080fe40007f9e0ff */
[----:B----4-:R-:W-:Y:S01]  /*dbf0*/  IADD3 R36, P5, R49, R32, RZ ;  /* 0x0000002031247210 */ /* 0x010fe20007fbe0ff */
[----:B------:R3:W-:Y:S01]  /*dc00*/  STG.E.U8 desc[UR28][R40.64], R53 ;  /* 0x0000003528007986 */ /* 0x0007e2000c10111c */
[-C--:B------:R-:W-:Y:S01]  /*dc10*/  LEA.HI.X.SX32 R35, R47, R33.reuse, 0x1, P4 ;  /* 0x000000212f237211 */ /* 0x080fe200020f0eff */
[----:B-----5:R-:W-:Y:S01]  /*dc20*/  IMAD R39, R233, 0x19, RZ ;  /* 0x00000019e9277824 */ /* 0x020fe200078e02ff */
[----:B------:R-:W-:Y:S01]  /*dc30*/  PRMT R51, R31, 0x7771, RZ ;  /* 0x000077711f337816 */ /* 0x000fe200000000ff */
[----:B------:R4:W-:Y:S01]  /*dc40*/  STG.E.U8 desc[UR28][R42.64], R45 ;  /* 0x0000002d2a007986 */ /* 0x0009e2000c10111c */
[----:B------:R-:W-:-:S02]  /*dc50*/  LEA.HI.X.SX32 R37, R49, R33, 0x1, P5 ;  /* 0x0000002131257211 */ /* 0x000fc400028f0eff */
[CC--:B------:R-:W-:Y:S01]  /*dc60*/  IADD3 R38, P4, R39.reuse, R32.reuse, RZ ;  /* 0x0000002027267210 */ /* 0x0c0fe20007f9e0ff */
[----:B------:R5:W-:Y:S01]  /*dc70*/  STG.E.U8 desc[UR28][R34.64], R51 ;  /* 0x0000003322007986 */ /* 0x000be2000c10111c */
[C---:B------:R-:W-:Y:S02]  /*dc80*/  PRMT R49, R28.reuse, 0x7772, RZ ;  /* 0x000077721c317816 */ /* 0x040fe400000000ff */
[-C--:B------:R-:W-:Y:S01]  /*dc90*/  LEA.HI.X.SX32 R39, R39, R33.reuse, 0x1, P4 ;  /* 0x0000002127277211 */ /* 0x080fe200020f0eff */
[----:B---3--:R-:W-:Y:S01]  /*dca0*/  IMAD R41, R233, 0x1a, RZ ;  /* 0x0000001ae9297824 */ /* 0x008fe200078e02ff */
[----:B------:R-:W-:Y:S01]  /*dcb0*/  PRMT R47, R28, 0x7773, RZ ;  /* 0x000077731c2f7816 */ /* 0x000fe200000000ff */
[----:B------:R3:W-:Y:S01]  /*dcc0*/  STG.E.U8 desc[UR28][R36.64], R49 ;  /* 0x0000003124007986 */ /* 0x0007e2000c10111c */
[----:B------:R-:W-:Y:S01]  /*dcd0*/  PRMT R55, R29, 0x7772, RZ ;  /* 0x000077721d377816 */ /* 0x000fe200000000ff */
[----:B----4-:R-:W-:Y:S01]  /*dce0*/  IMAD R43, R233, 0x1b, RZ ;  /* 0x0000001be92b7824 */ /* 0x010fe200078e02ff */
[-C--:B------:R-:W-:Y:S01]  /*dcf0*/  IADD3 R40, P4, R41, R32.reuse, RZ ;  /* 0x0000002029287210 */ /* 0x080fe20007f9e0ff */
[----:B------:R-:W-:Y:S01]  /*dd00*/  IMAD R45, R233, 0x1c, RZ ;  /* 0x0000001ce92d7824 */ /* 0x000fe200078e02ff */
[----:B------:R-:W-:Y:S01]  /*dd10*/  PRMT R57, R29, 0x7773, RZ ;  /* 0x000077731d397816 */ /* 0x000fe200000000ff */
[----:B------:R4:W-:Y:S01]  /*dd20*/  STG.E.U8 desc[UR28][R38.64], R47 ;  /* 0x0000002f26007986 */ /* 0x0009e2000c10111c */
[-C--:B------:R-:W-:Y:S01]  /*dd30*/  IADD3 R42, P5, R43, R32.reuse, RZ ;  /* 0x000000202b2a7210 */ /* 0x080fe20007fbe0ff */
[----:B------:R-:W-:Y:S01]  /*dd40*/  IMAD R29, R233, 0x1d, RZ ;  /* 0x0000001de91d7824 */ /* 0x000fe200078e02ff */
[-C--:B-----5:R-:W-:Y:S01]  /*dd50*/  IADD3 R34, P6, R45, R32.reuse, RZ ;  /* 0x000000202d227210 */ /* 0x0a0fe20007fde0ff */
[----:B------:R-:W-:Y:S01]  /*dd60*/  IMAD R51, R233, 0x23, RZ ;  /* 0x00000023e9337824 */ /* 0x000fe200078e02ff */
[-C--:B------:R-:W-:Y:S01]  /*dd70*/  LEA.HI.X.SX32 R41, R41, R33.reuse, 0x1, P4 ;  /* 0x0000002129297211 */ /* 0x080fe200020f0eff */
[----:B---3--:R-:W-:Y:S01]  /*dd80*/  IMAD R37, R233, 0x1e, RZ ;  /* 0x0000001ee9257824 */ /* 0x008fe200078e02ff */
[-C--:B------:R-:W-:Y:S01]  /*dd90*/  LEA.HI.X.SX32 R43, R43, R33.reuse, 0x1, P5 ;  /* 0x000000212b2b7211 */ /* 0x080fe200028f0eff */
[----:B------:R-:W-:Y:S01]  /*dda0*/  IMAD R49, R233, 0x22, RZ ;  /* 0x00000022e9317824 */ /* 0x000fe200078e02ff */
[-C--:B------:R-:W-:Y:S01]  /*ddb0*/  LEA.HI.X.SX32 R35, R45, R33.reuse, 0x1, P6 ;  /* 0x000000212d237211 */ /* 0x080fe200030f0eff */
[----:B------:R3:W-:Y:S01]  /*ddc0*/  STG.E.U8 desc[UR28][R40.64], R55 ;  /* 0x0000003728007986 */ /* 0x0007e2000c10111c */
[----:B------:R-:W-:Y:S01]  /*ddd0*/  PRMT R59, R30, 0x7772, RZ ;  /* 0x000077721e3b7816 */ /* 0x000fe200000000ff */
[----:B----4-:R-:W-:Y:S01]  /*dde0*/  IMAD R39, R233, 0x1f, RZ ;  /* 0x0000001fe9277824 */ /* 0x010fe200078e02ff */
[-C--:B------:R-:W-:Y:S01]  /*ddf0*/  IADD3 R28, P4, R29, R32.reuse, RZ ;  /* 0x000000201d1c7210 */ /* 0x080fe20007f9e0ff */
[----:B------:R4:W-:Y:S01]  /*de00*/  STG.E.U8 desc[UR28][R42.64], R57 ;  /* 0x000000392a007986 */ /* 0x0009e2000c10111c */
[C---:B------:R-:W-:Y:S01]  /*de10*/  IMAD.SHL.U32 R45, R233.reuse, 0x20, RZ ;  /* 0x00000020e92d7824 */ /* 0x040fe200078e00ff */
[----:B0-----:R-:W-:Y:S01]  /*de20*/  PRMT R30, R20, 0x7770, RZ ;  /* 0x00007770141e7816 */ /* 0x001fe200000000ff */
[----:B------:R-:W-:Y:S01]  /*de30*/  IMAD R47, R233, 0x21, RZ ;  /* 0x00000021e92f7824 */ /* 0x000fe200078e02ff */
[----:B------:R0:W-:Y:S01]  /*de40*/  STG.E.U8 desc[UR28][R34.64], R59 ;  /* 0x0000003b22007986 */ /* 0x0001e2000c10111c */
[-C--:B------:R-:W-:Y:S01]  /*de50*/  IADD3 R36, P6, R39, R32.reuse, RZ ;  /* 0x0000002027247210 */ /* 0x080fe20007fde0ff */
[----:B------:R-:W-:Y:S01]  /*de60*/  IMAD R53, R233, 0x24, RZ ;  /* 0x00000024e9357824 */ /* 0x000fe200078e02ff */
[----:B------:R-:W-:Y:S01]  /*de70*/  LEA.HI.X.SX32 R29, R29, R33, 0x1, P4 ;  /* 0x000000211d1d7211 */ /* 0x000fe200020f0eff */
[----:B---3--:R-:W-:Y:S01]  /*de80*/  IMAD R55, R233, 0x25, RZ ;  /* 0x00000025e9377824 */ /* 0x008fe200078e02ff */
[----:B------:R-:W-:Y:S01]  /*de90*/  IADD3 R38, P4, R45, R32, RZ ;  /* 0x000000202d267210 */ /* 0x000fe20007f9e0ff */
[----:B----4-:R-:W-:-:S02]  /*dea0*/  IMAD R57, R233, 0x26, RZ ;  /* 0x00000026e9397824 */ /* 0x010fc400078e02ff */
[----:B------:R-:W-:Y:S01]  /*deb0*/  STG.E.U8 desc[UR28][R28.64], R241 ;  /* 0x000000f11c007986 */ /* 0x000fe2000c10111c */
[-C--:B0-----:R-:W-:Y:S01]  /*dec0*/  IADD3 R34, P5, R37, R32.reuse, RZ ;  /* 0x0000002025227210 */ /* 0x081fe20007fbe0ff */
[C---:B------:R-:W-:Y:S02]  /*ded0*/  IMAD R59, R233.reuse, 0x27, RZ ;  /* 0x00000027e93b7824 */ /* 0x040fe400078e02ff */
[----:B------:R-:W-:Y:S01]  /*dee0*/  IMAD R233, R233, 0x7f, RZ ;  /* 0x0000007fe9e97824 */ /* 0x000fe200078e02ff */
[-C--:B------:R-:W-:Y:S02]  /*def0*/  LEA.HI.X.SX32 R35, R37, R33.reuse, 0x1, P5 ;  /* 0x0000002125237211 */ /* 0x080fe400028f0eff */
[-C--:B------:R-:W-:Y:S02]  /*df00*/  IADD3 R40, P5, R47, R32.reuse, RZ ;  /* 0x000000202f287210 */ /* 0x080fe40007fbe0ff */
[----:B------:R-:W-:Y:S02]  /*df10*/  LEA.HI.X.SX32 R37, R39, R33, 0x1, P6 ;  /* 0x0000002127257211 */ /* 0x000fe400030f0eff */
[----:B------:R-:W-:-:S02]  /*df20*/  IADD3 R42, P6, R49, R32, RZ ;  /* 0x00000020312a7210 */ /* 0x000fc40007fde0ff */
[-C--:B------:R-:W-:Y:S02]  /*df30*/  LEA.HI.X.SX32 R39, R45, R33.reuse, 0x1, P4 ;  /* 0x000000212d277211 */ /* 0x080fe400020f0eff */
[-C--:B------:R-:W-:Y:S02]  /*df40*/  LEA.HI.X.SX32 R41, R47, R33.reuse, 0x1, P5 ;  /* 0x000000212f297211 */ /* 0x080fe400028f0eff */
[-C--:B------:R-:W-:Y:S02]  /*df50*/  IADD3 R44, P4, R51, R32.reuse, RZ ;  /* 0x00000020332c7210 */ /* 0x080fe40007f9e0ff */
        /* <DEDUP_REMOVED lines=173> */
[----:B------:R-:W-:Y:S02]  /*ea30*/  PRMT R239, R31, 0x7772, RZ ;  /* 0x000077721fef7816 */ /* 0x000fe400000000ff */
[-C--:B------:R-:W-:Y:S02]  /*ea40*/  IADD3 R218, P4, R219, R32.reuse, RZ ;  /* 0x00000020dbda7210 */ /* 0x080fe40007f9e0ff */
[----:B------:R-:W-:Y:S01]  /*ea50*/  IADD3 R220, P5, R221, R32, RZ ;  /* 0x00000020dddc7210 */ /* 0x000fe20007fbe0ff */
[----:B------:R0:W-:Y:S01]  /*ea60*/  STG.E.U8 desc[UR28][R34.64], R239 ;  /* 0x000000ef22007986 */ /* 0x0001e2000c10111c */
[----:B------:R-:W-:-:S02]  /*ea70*/  LEA.HI.X.SX32 R217, R217, R33, 0x1, P6 ;  /* 0x00000021d9d97211 */ /* 0x000fc400030f0eff */
[----:B------:R-:W-:Y:S02]  /*ea80*/  PRMT R237, R31, 0x7773, RZ ;  /* 0x000077731fed7816 */ /* 0x000fe400000000ff */
[----:B------:R-:W-:Y:S02]  /*ea90*/  IADD3 R222, P6, R223, R32, RZ ;  /* 0x00000020dfde7210 */ /* 0x000fe40007fde0ff */
[C---:B------:R-:W-:Y:S01]  /*eaa0*/  PRMT R31, R24.reuse, 0x7773, RZ ;  /* 0x00007773181f7816 */ /* 0x040fe200000000ff */
[----:B------:R-:W-:Y:S01]  /*eab0*/  STG.E.U8 desc[UR28][R36.64], R237 ;  /* 0x000000ed24007986 */ /* 0x000fe2000c10111c */
[----:B------:R-:W-:Y:S02]  /*eac0*/  PRMT R24, R24, 0x7771, RZ ;  /* 0x0000777118187816 */ /* 0x000fe400000000ff */
[-C--:B------:R-:W-:Y:S01]  /*ead0*/  LEA.HI.X.SX32 R219, R219, R33.reuse, 0x1, P4 ;  /* 0x00000021dbdb7211 */ /* 0x080fe200020f0eff */
[----:B------:R3:W-:Y:S01]  /*eae0*/  STG.E.U8 desc[UR28][R38.64], R243 ;  /* 0x000000f326007986 */ /* 0x0007e2000c10111c */
[----:B------:R-:W-:-:S02]  /*eaf0*/  LEA.HI.X.SX32 R221, R221, R33, 0x1, P5 ;  /* 0x00000021dddd7211 */ /* 0x000fc400028f0eff */
[-C--:B------:R-:W-:Y:S01]  /*eb00*/  IADD3 R224, P4, R225, R32.reuse, RZ ;  /* 0x00000020e1e07210 */ /* 0x080fe20007f9e0ff */
[----:B------:R-:W-:Y:S01]  /*eb10*/  STG.E.U8 desc[UR28][R40.64], R24 ;  /* 0x0000001828007986 */ /* 0x000fe2000c10111c */
[-C--:B------:R-:W-:Y:S02]  /*eb20*/  IADD3 R226, P5, R227, R32.reuse, RZ ;  /* 0x00000020e3e27210 */ /* 0x080fe40007fbe0ff */
[----:B------:R-:W-:Y:S01]  /*eb30*/  LEA.HI.X.SX32 R223, R223, R33, 0x1, P6 ;  /* 0x00000021dfdf7211 */ /* 0x000fe200030f0eff */
[----:B------:R-:W-:Y:S01]  /*eb40*/  STG.E.U8 desc[UR28][R42.64], R251 ;  /* 0x000000fb2a007986 */ /* 0x000fe2000c10111c */
[----:B------:R-:W-:Y:S02]  /*eb50*/  IADD3 R32, P6, R233, R32, RZ ;  /* 0x00000020e9207210 */ /* 0x000fe40007fde0ff */
[----:B0-----:R-:W-:Y:S01]  /*eb60*/  PRMT R34, R26, 0x7771, RZ ;  /* 0x000077711a227816 */ /* 0x001fe200000000ff */
[----:B------:R-:W-:Y:S01]  /*eb70*/  STG.E.U8 desc[UR28][R44.64], R249 ;  /* 0x000000f92c007986 */ /* 0x000fe2000c10111c */
[----:B---3--:R-:W-:-:S02]  /*eb80*/  PRMT R38, R27, 0x7770, RZ ;  /* 0x000077701b267816 */ /* 0x008fc400000000ff */
[----:B------:R-:W-:Y:S01]  /*eb90*/  PRMT R36, R27, 0x7771, RZ ;  /* 0x000077711b247816 */ /* 0x000fe200000000ff */
[----:B------:R0:W-:Y:S01]  /*eba0*/  STG.E.U8 desc[UR28][R46.64], R247 ;  /* 0x000000f72e007986 */ /* 0x0001e2000c10111c */
[-C--:B------:R-:W-:Y:S02]  /*ebb0*/  LEA.HI.X.SX32 R225, R225, R33.reuse, 0x1, P4 ;  /* 0x00000021e1e17211 */ /* 0x080fe400020f0eff */
[-C--:B------:R-:W-:Y:S01]  /*ebc0*/  LEA.HI.X.SX32 R227, R227, R33.reuse, 0x1, P5 ;  /* 0x00000021e3e37211 */ /* 0x080fe200028f0eff */
[----:B------:R3:W-:Y:S01]  /*ebd0*/  STG.E.U8 desc[UR28][R48.64], R34 ;  /* 0x0000002230007986 */ /* 0x0007e2000c10111c */
[----:B------:R-:W-:Y:S02]  /*ebe0*/  LEA.HI.X.SX32 R33, R233, R33, 0x1, P6 ;  /* 0x00000021e9217211 */ /* 0x000fe400030f0eff */
[C---:B------:R-:W-:Y:S01]  /*ebf0*/  PRMT R233, R25.reuse, 0x7772, RZ ;  /* 0x0000777219e97816 */ /* 0x040fe200000000ff */
[----:B------:R4:W-:Y:S01]  /*ec00*/  STG.E.U8 desc[UR28][R50.64], R38 ;  /* 0x0000002632007986 */ /* 0x0009e2000c10111c */
[----:B------:R-:W-:-:S02]  /*ec10*/  PRMT R235, R25, 0x7773, RZ ;  /* 0x0000777319eb7816 */ /* 0x000fc400000000ff */
[C---:B------:R-:W-:Y:S01]  /*ec20*/  PRMT R29, R26.reuse, 0x7772, RZ ;  /* 0x000077721a1d7816 */ /* 0x040fe200000000ff */
[----:B------:R1:W-:Y:S01]  /*ec30*/  STG.E.U8 desc[UR28][R52.64], R36 ;  /* 0x0000002434007986 */ /* 0x0003e2000c10111c */
[----:B------:R-:W-:Y:S02]  /*ec40*/  PRMT R25, R26, 0x7773, RZ ;  /* 0x000077731a197816 */ /* 0x000fe400000000ff */
[C---:B------:R-:W-:Y:S01]  /*ec50*/  PRMT R37, R27.reuse, 0x7772, RZ ;  /* 0x000077721b257816 */ /* 0x040fe200000000ff */
[----:B------:R5:W-:Y:S01]  /*ec60*/  STG.E.U8 desc[UR28][R54.64], R2 ;  /* 0x0000000236007986 */ /* 0x000be2000c10111c */
[----:B------:R-:W-:Y:S02]  /*ec70*/  PRMT R35, R27, 0x7773, RZ ;  /* 0x000077731b237816 */ /* 0x000fe400000000ff */
[----:B------:R-:W-:Y:S01]  /*ec80*/  PRMT R27, R16, 0x7771, RZ ;  /* 0x00007771101b7816 */ /* 0x000fe200000000ff */
[----:B------:R2:W-:Y:S01]  /*ec90*/  STG.E.U8 desc[UR28][R56.64], R31 ;  /* 0x0000001f38007986 */ /* 0x0005e2000c10111c */
[----:B------:R-:W-:-:S02]  /*eca0*/  PRMT R241, R17, 0x7773, RZ ;  /* 0x0000777311f17816 */ /* 0x000fc400000000ff */
[C---:B------:R-:W-:Y:S01]  /*ecb0*/  PRMT R243, R17.reuse, 0x7772, RZ ;  /* 0x0000777211f37816 */ /* 0x040fe200000000ff */
[----:B------:R-:W-:Y:S01]  /*ecc0*/  STG.E.U8 desc[UR28][R58.64], R233 ;  /* 0x000000e93a007986 */ /* 0x000fe2000c10111c */
[C---:B------:R-:W-:Y:S02]  /*ecd0*/  PRMT R239, R17.reuse, 0x7771, RZ ;  /* 0x0000777111ef7816 */ /* 0x040fe400000000ff */
[----:B------:R-:W-:Y:S01]  /*ece0*/  PRMT R17, R17, 0x7770, RZ ;  /* 0x0000777011117816 */ /* 0x000fe200000000ff */
[----:B------:R2:W-:Y:S01]  /*ecf0*/  STG.E.U8 desc[UR28][R60.64], R235 ;  /* 0x000000eb3c007986 */ /* 0x0005e2000c10111c */
[C---:B0-----:R-:W-:Y:S02]  /*ed00*/  PRMT R47, R18.reuse, 0x7770, RZ ;  /* 0x00007770122f7816 */ /* 0x041fe400000000ff */
        /* <DEDUP_REMOVED lines=8> */
[C---:B------:R-:W-:Y:S02]  /*ed90*/  PRMT R237, R16.reuse, 0x7772, RZ ;  /* 0x0000777210ed7816 */ /* 0x040fe400000000ff */
[----:B------:R-:W-:Y:S01]  /*eda0*/  PRMT R39, R16, 0x7773, RZ ;  /* 0x0000777310277816 */ /* 0x000fe200000000ff */
[----:B------:R-:W-:Y:S01]  /*edb0*/  STG.E.U8 desc[UR28][R68.64], R35 ;  /* 0x0000002344007986 */ /* 0x000fe2000c10111c */
[----:B------:R-:W-:-:S02]  /*edc0*/  PRMT R45, R18, 0x7772, RZ ;  /* 0x00007772122d7816 */ /* 0x000fc400000000ff */
[----:B------:R-:W-:Y:S01]  /*edd0*/  PRMT R43, R18, 0x7773, RZ ;  /* 0x00007773122b7816 */ /* 0x000fe200000000ff */
[----:B------:R0:W-:Y:S01]  /*ede0*/  STG.E.U8 desc[UR28][R70.64], R245 ;  /* 0x000000f546007986 */ /* 0x0001e2000c10111c */
[C---:B------:R-:W-:Y:S02]  /*edf0*/  PRMT R16, R20.reuse, 0x7773, RZ ;  /* 0x0000777314107816 */ /* 0x040fe400000000ff */
[C---:B------:R-:W-:Y:S01]  /*ee00*/  PRMT R18, R20.reuse, 0x7772, RZ ;  /* 0x0000777214127816 */ /* 0x040fe200000000ff */
[----:B------:R-:W-:Y:S01]  /*ee10*/  STG.E.U8 desc[UR28][R72.64], R27 ;  /* 0x0000001b48007986 */ /* 0x000fe2000c10111c */
[----:B------:R-:W-:Y:S02]  /*ee20*/  PRMT R24, R20, 0x7771, RZ ;  /* 0x0000777114187816 */ /* 0x000fe400000000ff */
[C---:B------:R-:W-:Y:S01]  /*ee30*/  PRMT R20, R21.reuse, 0x7773, RZ ;  /* 0x0000777315147816 */ /* 0x040fe200000000ff */
[----:B------:R-:W-:Y:S01]  /*ee40*/  STG.E.U8 desc[UR28][R74.64], R17 ;  /* 0x000000114a007986 */ /* 0x000fe2000c10111c */
[----:B------:R-:W-:-:S02]  /*ee50*/  PRMT R26, R21, 0x7772, RZ ;  /* 0x00007772151a7816 */ /* 0x000fc400000000ff */
[C---:B------:R-:W-:Y:S01]  /*ee60*/  PRMT R28, R21.reuse, 0x7771, RZ ;  /* 0x00007771151c7816 */ /* 0x040fe200000000ff */
[----:B------:R-:W-:Y:S01]  /*ee70*/  STG.E.U8 desc[UR28][R76.64], R239 ;  /* 0x000000ef4c007986 */ /* 0x000fe2000c10111c */
[----:B---3--:R-:W-:Y:S02]  /*ee80*/  PRMT R34, R21, 0x7770, RZ ;  /* 0x0000777015227816 */ /* 0x008fe400000000ff */
[C---:B------:R-:W-:Y:S01]  /*ee90*/  PRMT R21, R22.reuse, 0x7773, RZ ;  /* 0x0000777316157816 */ /* 0x040fe200000000ff */
[----:B------:R-:W-:Y:S01]  /*eea0*/  STG.E.U8 desc[UR28][R78.64], R47 ;  /* 0x0000002f4e007986 */ /* 0x000fe2000c10111c */
[C---:B------:R-:W-:Y:S02]  /*eeb0*/  PRMT R49, R22.reuse, 0x7772, RZ ;  /* 0x0000777216317816 */ /* 0x040fe400000000ff */
[C---:B----4-:R-:W-:Y:S01]  /*eec0*/  PRMT R51, R22.reuse, 0x7771, RZ ;  /* 0x0000777116337816 */ /* 0x050fe200000000ff */
[----:B------:R-:W-:Y:S01]  /*eed0*/  STG.E.U8 desc[UR28][R80.64], R41 ;  /* 0x0000002950007986 */ /* 0x000fe2000c10111c */
[----:B------:R-:W-:-:S02]  /*eee0*/  PRMT R22, R22, 0x7770, RZ ;  /* 0x0000777016167816 */ /* 0x000fc400000000ff */
[C---:B-1----:R-:W-:Y:S01]  /*eef0*/  PRMT R36, R12.reuse, 0x7773, RZ ;  /* 0x000077730c247816 */ /* 0x042fe200000000ff */
[----:B------:R-:W-:Y:S01]  /*ef00*/  STG.E.U8 desc[UR28][R82.64], R19 ;  /* 0x0000001352007986 */ /* 0x000fe2000c10111c */
[C---:B------:R-:W-:Y:S02]  /*ef10*/  PRMT R38, R12.reuse, 0x7772, RZ ;  /* 0x000077720c267816 */ /* 0x040fe400000000ff */
[C---:B------:R-:W-:Y:S01]  /*ef20*/  PRMT R40, R12.reuse, 0x7771, RZ ;  /* 0x000077710c287816 */ /* 0x040fe200000000ff */
[----:B------:R-:W-:Y:S01]  /*ef30*/  STG.E.U8 desc[UR28][R84.64], R247 ;  /* 0x000000f754007986 */ /* 0x000fe2000c10111c */
[----:B------:R-:W-:Y:S02]  /*ef40*/  PRMT R48, R12, 0x7770, RZ ;  /* 0x000077700c307816 */ /* 0x000fe400000000ff */
[C---:B------:R-:W-:Y:S01]  /*ef50*/  PRMT R53, R23.reuse, 0x7773, RZ ;  /* 0x0000777317357816 */ /* 0x040fe200000000ff */
[----:B------:R-:W-:Y:S01]  /*ef60*/  STG.E.U8 desc[UR28][R86.64], R237 ;  /* 0x000000ed56007986 */ /* 0x000fe2000c10111c */
[----:B-----5:R-:W-:-:S02]  /*ef70*/  PRMT R55, R23, 0x7772, RZ ;  /* 0x0000777217377816 */ /* 0x020fc400000000ff */
[----:B------:R-:W-:Y:S01]  /*ef80*/  PRMT R2, R23, 0x7771, RZ ;  /* 0x0000777117027816 */ /* 0x000fe200000000ff */
[----:B------:R-:W-:Y:S01]  /*ef90*/  STG.E.U8 desc[UR28][R88.64], R39 ;  /* 0x0000002758007986 */ /* 0x000fe2000c10111c */
[C---:B------:R-:W-:Y:S02]  /*efa0*/  PRMT R12, R13.reuse, 0x7773, RZ ;  /* 0x000077730d0c7816 */ /* 0x040fe400000000ff */
[C---:B------:R-:W-:Y:S01]  /*efb0*/  PRMT R42, R13.reuse, 0x7772, RZ ;  /* 0x000077720d2a7816 */ /* 0x040fe200000000ff */
[----:B------:R-:W-:Y:S01]  /*efc0*/  STG.E.U8 desc[UR28][R90.64], R243 ;  /* 0x000000f35a007986 */ /* 0x000fe2000c10111c */
[C---:B------:R-:W-:Y:S02]  /*efd0*/  PRMT R44, R13.reuse, 0x7771, RZ ;  /* 0x000077710d2c7816 */ /* 0x040fe400000000ff */
[----:B------:R-:W-:Y:S01]  /*efe0*/  PRMT R46, R13, 0x7770, RZ ;  /* 0x000077700d2e7816 */ /* 0x000fe200000000ff */
[----:B------:R-:W-:Y:S01]  /*eff0*/  STG.E.U8 desc[UR28][R92.64], R241 ;  /* 0x000000f15c007986 */ /* 0x000fe2000c10111c */
[----:B------:R-:W-:-:S02]  /*f000*/  PRMT R23, R23, 0x7770, RZ ;  /* 0x0000777017177816 */ /* 0x000fc400000000ff */
[C---:B--2---:R-:W-:Y:S01]  /*f010*/  PRMT R31, R14.reuse, 0x7773, RZ ;  /* 0x000077730e1f7816 */ /* 0x044fe200000000ff */
[----:B------:R-:W-:Y:S01]  /*f020*/  STG.E.U8 desc[UR28][R94.64], R45 ;  /* 0x0000002d5e007986 */ /* 0x000fe2000c10111c */
[C---:B------:R-:W-:Y:S02]  /*f030*/  PRMT R13, R14.reuse, 0x7772, RZ ;  /* 0x000077720e0d7816 */ /* 0x040fe400000000ff */
[C---:B------:R-:W-:Y:S01]  /*f040*/  PRMT R61, R14.reuse, 0x7771, RZ ;  /* 0x000077710e3d7816 */ /* 0x040fe200000000ff */
[----:B------:R-:W-:Y:S01]  /*f050*/  STG.E.U8 desc[UR28][R96.64], R43 ;  /* 0x0000002b60007986 */ /* 0x000fe2000c10111c */
[----:B0-----:R-:W-:Y:S02]  /*f060*/  PRMT R63, R14, 0x7770, RZ ;  /* 0x000077700e3f7816 */ /* 0x001fe400000000ff */
[C---:B------:R-:W-:Y:S01]  /*f070*/  PRMT R14, R8.reuse, 0x7773, RZ ;  /* 0x00007773080e7816 */ /* 0x040fe200000000ff */
[----:B------:R-:W-:Y:S01]  /*f080*/  STG.E.U8 desc[UR28][R98.64], R251 ;  /* 0x000000fb62007986 */ /* 0x000fe2000c10111c */
[----:B------:R-:W-:-:S02]  /*f090*/  PRMT R50, R8, 0x7772, RZ ;  /* 0x0000777208327816 */ /* 0x000fc400000000ff */
[C---:B------:R-:W-:Y:S01]  /*f0a0*/  PRMT R56, R8.reuse, 0x7771, RZ ;  /* 0x0000777108387816 */ /* 0x040fe200000000ff */
[----:B------:R-:W-:Y:S01]  /*f0b0*/  STG.E.U8 desc[UR28][R100.64], R249 ;  /* 0x000000f964007986 */ /* 0x000fe2000c10111c */
[----:B------:R-:W-:Y:S02]  /*f0c0*/  PRMT R58, R8, 0x7770, RZ ;  /* 0x00007770083a7816 */ /* 0x000fe400000000ff */
[C---:B------:R-:W-:Y:S01]  /*f0d0*/  PRMT R233, R9.reuse, 0x7773, RZ ;  /* 0x0000777309e97816 */ /* 0x040fe200000000ff */
[----:B------:R-:W-:Y:S01]  /*f0e0*/  STG.E.U8 desc[UR28][R102.64], R30 ;  /* 0x0000001e66007986 */ /* 0x000fe2000c10111c */
[C---:B------:R-:W-:Y:S02]  /*f0f0*/  PRMT R235, R9.reuse, 0x7772, RZ ;  /* 0x0000777209eb7816 */ /* 0x040fe400000000ff */
[C---:B------:R-:W-:Y:S01]  /*f100*/  PRMT R52, R9.reuse, 0x7771, RZ ;  /* 0x0000777109347816 */ /* 0x040fe200000000ff */
[----:B------:R-:W-:Y:S01]  /*f110*/  STG.E.U8 desc[UR28][R104.64], R24 ;  /* 0x0000001868007986 */ /* 0x000fe2000c10111c */
[----:B------:R-:W-:-:S02]  /*f120*/  PRMT R54, R9, 0x7770, RZ ;  /* 0x0000777009367816 */ /* 0x000fc400000000ff */
[C---:B------:R-:W-:Y:S01]  /*f130*/  PRMT R37, R10.reuse, 0x7773, RZ ;  /* 0x000077730a257816 */ /* 0x040fe200000000ff */
[----:B------:R-:W-:Y:S01]  /*f140*/  STG.E.U8 desc[UR28][R106.64], R34 ;  /* 0x000000226a007986 */ /* 0x000fe2000c10111c */
        /* <DEDUP_REMOVED lines=9> */
[----:B------:R-:W-:Y:S02]  /*f1e0*/  PRMT R69, R11, 0x7770, RZ ;  /* 0x000077700b457816 */ /* 0x000fe400000000ff */
[C---:B------:R-:W-:Y:S01]  /*f1f0*/  PRMT R29, R15.reuse, 0x7773, RZ ;  /* 0x000077730f1d7816 */ /* 0x040fe200000000ff */
[----:B------:R-:W0:Y:S01]  /*f200*/  LDS.128 R8, [R231] ;  /* 0x00000000e7087984 */ /* 0x000e220000000c00 */
[C---:B------:R-:W-:Y:S02]  /*f210*/  PRMT R57, R15.reuse, 0x7772, RZ ;  /* 0x000077720f397816 */ /* 0x040fe400000000ff */
[C---:B------:R-:W-:Y:S01]  /*f220*/  PRMT R59, R15.reuse, 0x7771, RZ ;  /* 0x000077710f3b7816 */ /* 0x040fe200000000ff */
[----:B------:R-:W-:Y:S01]  /*f230*/  STG.E.U8 desc[UR28][R114.64], R23 ;  /* 0x0000001772007986 */ /* 0x000fe2000c10111c */
[----:B------:R-:W-:-:S03]  /*f240*/  PRMT R15, R15, 0x7770, RZ ;  /* 0x000077700f0f7816 */ /* 0x000fc600000000ff */
[----:B------:R1:W-:Y:S04]  /*f250*/  STG.E.U8 desc[UR28][R116.64], R2 ;  /* 0x0000000274007986 */ /* 0x0003e8000c10111c */
[----:B------:R-:W-:Y:S04]  /*f260*/  STG.E.U8 desc[UR28][R118.64], R18 ;  /* 0x0000001276007986 */ /* 0x000fe8000c10111c */
[----:B------:R-:W-:Y:S04]  /*f270*/  STG.E.U8 desc[UR28][R120.64], R16 ;  /* 0x0000001078007986 */ /* 0x000fe8000c10111c */
[----:B------:R-:W-:Y:S01]  /*f280*/  STG.E.U8 desc[UR28][R122.64], R26 ;  /* 0x0000001a7a007986 */ /* 0x000fe2000c10111c */
[----:B-1----:R-:W-:-:S03]  /*f290*/  FSEL R2, R229, -INF , P2 ;  /* 0xff800000e5027808 */ /* 0x002fc60001000000 */
[----:B------:R-:W-:Y:S04]  /*f2a0*/  STG.E.U8 desc[UR28][R124.64], R20 ;  /* 0x000000147c007986 */ /* 0x000fe8000c10111c */
[----:B------:R-:W-:Y:S04]  /*f2b0*/  STG.E.U8 desc[UR28][R126.64], R49 ;  /* 0x000000317e007986 */ /* 0x000fe8000c10111c */
[----:B------:R1:W-:Y:S04]  /*f2c0*/  STG.E.U8 desc[UR28][R128.64], R21 ;  /* 0x0000001580007986 */ /* 0x0003e8000c10111c */
[----:B------:R-:W-:Y:S04]  /*f2d0*/  STG.E.U8 desc[UR28][R130.64], R55 ;  /* 0x0000003782007986 */ /* 0x000fe8000c10111c */
[----:B------:R-:W-:Y:S01]  /*f2e0*/  STG.E.U8 desc[UR28][R132.64], R53 ;  /* 0x0000003584007986 */ /* 0x000fe2000c10111c */
[----:B0-----:R-:W-:-:S02]  /*f2f0*/  PRMT R45, R8, 0x7770, RZ ;  /* 0x00007770082d7816 */ /* 0x001fc400000000ff */
[----:B------:R-:W-:Y:S01]  /*f300*/  PRMT R43, R8, 0x7771, RZ ;  /* 0x00007771082b7816 */ /* 0x000fe200000000ff */
[----:B------:R-:W-:Y:S01]  /*f310*/  STG.E.U8 desc[UR28][R134.64], R48 ;  /* 0x0000003086007986 */ /* 0x000fe2000c10111c */
[C---:B------:R-:W-:Y:S02]  /*f320*/  PRMT R41, R9.reuse, 0x7770, RZ ;  /* 0x0000777009297816 */ /* 0x040fe400000000ff */
[C---:B-1----:R-:W-:Y:S01]  /*f330*/  PRMT R21, R9.reuse, 0x7773, RZ ;  /* 0x0000777309157816 */ /* 0x042fe200000000ff */
[----:B------:R-:W-:Y:S01]  /*f340*/  STG.E.U8 desc[UR28][R136.64], R40 ;  /* 0x0000002888007986 */ /* 0x000fe2000c10111c */
[C---:B------:R-:W-:Y:S02]  /*f350*/  PRMT R23, R9.reuse, 0x7772, RZ ;  /* 0x0000777209177816 */ /* 0x040fe400000000ff */
[----:B------:R-:W-:Y:S01]  /*f360*/  PRMT R39, R9, 0x7771, RZ ;  /* 0x0000777109277816 */ /* 0x000fe200000000ff */
[----:B------:R-:W-:Y:S01]  /*f370*/  STG.E.U8 desc[UR28][R138.64], R46 ;  /* 0x0000002e8a007986 */ /* 0x000fe2000c10111c */
[----:B------:R-:W-:-:S02]  /*f380*/  PRMT R9, R10, 0x7770, RZ ;  /* 0x000077700a097816 */ /* 0x000fc400000000ff */
[----:B------:R-:W-:Y:S01]  /*f390*/  PRMT R27, R8, 0x7773, RZ ;  /* 0x00007773081b7816 */ /* 0x000fe200000000ff */
[----:B------:R-:W-:Y:S01]  /*f3a0*/  STG.E.U8 desc[UR28][R140.64], R44 ;  /* 0x0000002c8c007986 */ /* 0x000fe2000c10111c */
[C---:B------:R-:W-:Y:S02]  /*f3b0*/  PRMT R19, R10.reuse, 0x7772, RZ ;  /* 0x000077720a137816 */ /* 0x040fe400000000ff */
[----:B------:R-:W-:Y:S01]  /*f3c0*/  PRMT R17, R10, 0x7773, RZ ;  /* 0x000077730a117816 */ /* 0x000fe200000000ff */
[----:B------:R-:W-:Y:S04]  /*f3d0*/  STG.E.U8 desc[UR28][R142.64], R63 ;  /* 0x0000003f8e007986 */ /* 0x000fe8000c10111c */
[----:B------:R-:W-:Y:S04]  /*f3e0*/  STG.E.U8 desc[UR28][R144.64], R61 ;  /* 0x0000003d90007986 */ /* 0x000fe8000c10111c */
[----:B------:R0:W-:Y:S04]  /*f3f0*/  STG.E.U8 desc[UR28][R146.64], R15 ;  /* 0x0000000f92007986 */ /* 0x0001e8000c10111c */
[----:B------:R-:W-:Y:S04]  /*f400*/  STG.E.U8 desc[UR28][R148.64], R59 ;  /* 0x0000003b94007986 */ /* 0x000fe8000c10111c */
[----:B------:R-:W-:Y:S04]  /*f410*/  STG.E.U8 desc[UR28][R150.64], R38 ;  /* 0x0000002696007986 */ /* 0x000fe8000c10111c */
[----:B------:R-:W-:Y:S01]  /*f420*/  STG.E.U8 desc[UR28][R152.64], R36 ;  /* 0x0000002498007986 */ /* 0x000fe2000c10111c */
[----:B0-----:R-:W-:-:S03]  /*f430*/  PRMT R15, R11, 0x7772, RZ ;  /* 0x000077720b0f7816 */ /* 0x001fc600000000ff */
[----:B------:R-:W-:Y:S04]  /*f440*/  STG.E.U8 desc[UR28][R154.64], R42 ;  /* 0x0000002a9a007986 */ /* 0x000fe8000c10111c */
[----:B------:R-:W-:Y:S04]  /*f450*/  STG.E.U8 desc[UR28][R156.64], R12 ;  /* 0x0000000c9c007986 */ /* 0x000fe8000c10111c */
[----:B------:R0:W-:Y:S04]  /*f460*/  STG.E.U8 desc[UR28][R158.64], R13 ;  /* 0x0000000d9e007986 */ /* 0x0001e8000c10111c */
[----:B------:R1:W-:Y:S04]  /*f470*/  STG.E.U8 desc[UR28][R160.64], R31 ;  /* 0x0000001fa0007986 */ /* 0x0003e8000c10111c */
[----:B------:R-:W-:Y:S04]  /*f480*/  STG.E.U8 desc[UR28][R162.64], R57 ;  /* 0x00000039a2007986 */ /* 0x000fe8000c10111c */
[----:B------:R2:W-:Y:S01]  /*f490*/  STG.E.U8 desc[UR28][R164.64], R29 ;  /* 0x0000001da4007986 */ /* 0x0005e2000c10111c */
[----:B0-----:R-:W-:-:S03]  /*f4a0*/  PRMT R13, R11, 0x7773, RZ ;  /* 0x000077730b0d7816 */ /* 0x001fc600000000ff */
[----:B------:R-:W-:Y:S01]  /*f4b0*/  STG.E.U8 desc[UR28][R166.64], R58 ;  /* 0x0000003aa6007986 */ /* 0x000fe2000c10111c */
[----:B-1----:R-:W-:Y:S01]  /*f4c0*/  PRMT R31, R10, 0x7771, RZ ;  /* 0x000077710a1f7816 */ /* 0x002fe200000000ff */
[----:B------:R-:W-:Y:S02]  /*f4d0*/  IMAD.SHL.U32 R10, R234, 0x2, RZ ;  /* 0x00000002ea0a7824 */ /* 0x000fe400078e00ff */
[----:B------:R-:W-:Y:S04]  /*f4e0*/  STG.E.U8 desc[UR28][R168.64], R56 ;  /* 0x00000038a8007986 */ /* 0x000fe8000c10111c */
[----:B------:R-:W-:Y:S01]  /*f4f0*/  STG.E.U8 desc[UR28][R170.64], R54 ;  /* 0x00000036aa007986 */ /* 0x000fe2000c10111c */
[----:B--2---:R-:W-:-:S03]  /*f500*/  PRMT R29, R8, 0x7772, RZ ;  /* 0x00007772081d7816 */ /* 0x004fc600000000ff */
[----:B------:R-:W-:Y:S04]  /*f510*/  STG.E.U8 desc[UR28][R172.64], R52 ;  /* 0x00000034ac007986 */ /* 0x000fe8000c10111c */
        /* <DEDUP_REMOVED lines=11> */
[----:B------:R0:W-:Y:S04]  /*f5d0*/  STG.E.U8 desc[UR28][R196.64], R25 ;  /* 0x00000019c4007986 */ /* 0x0001e8000c10111c */
[----:B------:R-:W-:Y:S04]  /*f5e0*/  STG.E.U8 desc[UR28][R198.64], R45 ;  /* 0x0000002dc6007986 */ /* 0x000fe8000c10111c */
[----:B------:R-:W-:Y:S01]  /*f5f0*/  STG.E.U8 desc[UR28][R200.64], R43 ;  /* 0x0000002bc8007986 */ /* 0x000fe2000c10111c */
[----:B0-----:R-:W-:-:S03]  /*f600*/  PRMT R25, R11, 0x7771, RZ ;  /* 0x000077710b197816 */ /* 0x001fc600000000ff */
[----:B------:R-:W-:Y:S01]  /*f610*/  STG.E.U8 desc[UR28][R202.64], R41 ;  /* 0x00000029ca007986 */ /* 0x000fe2000c10111c */
[----:B------:R-:W-:-:S03]  /*f620*/  PRMT R11, R11, 0x7770, RZ ;  /* 0x000077700b0b7816 */ /* 0x000fc600000000ff */
[----:B------:R-:W-:Y:S04]  /*f630*/  STG.E.U8 desc[UR28][R204.64], R39 ;  /* 0x00000027cc007986 */ /* 0x000fe8000c10111c */
[----:B------:R0:W-:Y:S04]  /*f640*/  STG.E.U8 desc[UR28][R206.64], R9 ;  /* 0x00000009ce007986 */ /* 0x0001e8000c10111c */
[----:B------:R-:W-:Y:S04]  /*f650*/  STG.E.U8 desc[UR28][R208.64], R31 ;  /* 0x0000001fd0007986 */ /* 0x000fe8000c10111c */
[----:B------:R-:W-:Y:S04]  /*f660*/  STG.E.U8 desc[UR28][R210.64], R11 ;  /* 0x0000000bd2007986 */ /* 0x000fe8000c10111c */
[----:B------:R-:W-:Y:S01]  /*f670*/  STG.E.U8 desc[UR28][R212.64], R25 ;  /* 0x00000019d4007986 */ /* 0x000fe2000c10111c */
[----:B0-----:R-:W-:-:S03]  /*f680*/  FSEL R9, R230, -INF , P3 ;  /* 0xff800000e6097808 */ /* 0x001fc60001800000 */
[----:B------:R-:W-:Y:S02]  /*f690*/  STG.E.U8 desc[UR28][R214.64], R29 ;  /* 0x0000001dd6007986 */ /* 0x000fe4000c10111c */
[----:B------:R-:W-:Y:S01]  /*f6a0*/  FFMA R8, R9, 0.69314718246459960938, R6 ;  /* 0x3f31721809087823 */ /* 0x000fe20000000006 */
[----:B------:R-:W-:Y:S01]  /*f6b0*/  FFMA R6, R228, 0.69314718246459960938, R5 ;  /* 0x3f317218e4067823 */ /* 0x000fe20000000005 */
[----:B------:R-:W-:Y:S01]  /*f6c0*/  STG.E.U8 desc[UR28][R216.64], R27 ;  /* 0x0000001bd8007986 */ /* 0x000fe2000c10111c */
[----:B------:R-:W-:Y:S01]  /*f6d0*/  FFMA R9, R2, 0.69314718246459960938, R3 ;  /* 0x3f31721802097823 */ /* 0x000fe20000000003 */
[----:B------:R-:W-:Y:S01]  /*f6e0*/  LOP3.LUT R5, R10, 0x1f8, RZ, 0xc0, !PT ;  /* 0x000001f80a057812 */ /* 0x000fe200078ec0ff */
[----:B------:R-:W-:Y:S01]  /*f6f0*/  IMAD.SHL.U32 R3, R232, 0x4, RZ ;  /* 0x00000004e8037824 */ /* 0x000fe200078e00ff */
[----:B------:R-:W-:Y:S04]  /*f700*/  STG.E.U8 desc[UR28][R218.64], R23 ;  /* 0x00000017da007986 */ /* 0x000fe8000c10111c */
[----:B------:R-:W-:Y:S04]  /*f710*/  STG.E.U8 desc[UR28][R220.64], R21 ;  /* 0x00000015dc007986 */ /* 0x000fe8000c10111c */
[----:B------:R-:W-:Y:S04]  /*f720*/  STG.E.U8 desc[UR28][R222.64], R19 ;  /* 0x00000013de007986 */ /* 0x000fe8000c10111c */
[----:B------:R-:W-:Y:S04]  /*f730*/  STG.E.U8 desc[UR28][R224.64], R17 ;  /* 0x00000011e0007986 */ /* 0x000fe8000c10111c */
[----:B------:R0:W-:Y:S04]  /*f740*/  STG.E.U8 desc[UR28][R226.64], R15 ;  /* 0x0000000fe2007986 */ /* 0x0001e8000c10111c */
[----:B------:R-:W-:Y:S01]  /*f750*/  STG.E.U8 desc[UR28][R32.64], R13 ;  /* 0x0000000d20007986 */ /* 0x000fe2000c10111c */
[----:B------:R-:W-:Y:S08]  /*f760*/  BAR.SYNC.DEFER_BLOCKING 0x0 ;  /* 0x0000000000007b1d */ /* 0x000ff00000010000 */
[----:B0-----:R-:W0:Y:S01]  /*f770*/  LDC.64 R14, c[0x0][0x230] ;  /* 0x00008c00ff0e7b82 */ /* 0x001e220000000a00 */
[----:B------:R-:W-:Y:S04]  /*f780*/  STS.64 [R5+UR19], R8 ;  /* 0x0000000805007988 */ /* 0x000fe80008000a13 */
[----:B------:R-:W-:Y:S03]  /*f790*/  STS.64 [R5+UR19+0x200], R6 ;  /* 0x0002000605007988 */ /* 0x000fe60008000a13 */
[----:B------:R-:W-:Y:S01]  /*f7a0*/  BAR.SYNC.DEFER_BLOCKING 0x0 ;  /* 0x0000000000007b1d */ /* 0x000fe20000010000 */
[----:B0-----:R-:W-:-:S04]  /*f7b0*/  IADD3 R2, P0, P1, R3, UR6, R14 ;  /* 0x0000000603027c10 */ /* 0x001fc8000f91e00e */
[----:B------:R-:W-:Y:S01]  /*f7c0*/  IADD3.X R3, R4, UR5, R15, P0, P1 ;  /* 0x0000000504037c10 */ /* 0x000fe200087e240f */
[----:B------:R-:W0:Y:S04]  /*f7d0*/  LDS R11, [R0] ;  /* 0x00000000000b7984 */ /* 0x000e280000000800 */
[----:B0-----:R-:W-:Y:S01]  /*f7e0*/  STG.E desc[UR28][R2.64], R11 ;  /* 0x0000000b02007986 */ /* 0x001fe2000c10191c */
[----:B------:R-:W-:Y:S05]  /*f7f0*/  EXIT ;  /* 0x000000000000794d */ /* 0x000fea0003800000 */
.L_x_2:
[----:B------:R-:W-:-:S00]  /*f800*/  BRA `(.L_x_2) ;  /* 0xfffffffc00fc7947 */ /* 0x000fc0000383ffff */
[----:B------:R-:W-:-:S00]  /*f810*/  NOP ;  /* 0x0000000000007918 */ /* 0x000fc00000000000 */
        /* <DEDUP_REMOVED lines=14> */
.L_x_3:


//--------------------- .nv.global.init           --------------------------
	.section	.nv.global.init,"aw",@progbits
.nv.global.init:
	.type		_$_str,@object
	.size		_$_str,(.L_0 - _$_str)
_$_str:
        /*0000*/ 	.byte	0x5f, 0x5f, 0x43, 0x55, 0x44, 0x41, 0x5f, 0x46, 0x54, 0x5a, 0x00
.L_0:


//--------------------- .nv.shared.attn_fwd       --------------------------
	.section	.nv.shared.attn_fwd,"aw",@nobits
	.sectionflags	@""
	.align	16
	.zero		1024


//--------------------- .nv.shared.reserved.0     --------------------------
	.section	.nv.shared.reserved.0,"aw",@nobits
	.weak		__nv_reservedSMEM_offset_0_alias
	.size		__nv_reservedSMEM_offset_0_alias, 0, 0
	.other		__nv_reservedSMEM_offset_0_alias,@"STO_CUDA_RESERVED_SHARED STV_DEFAULT"
__nv_reservedSMEM_offset_0_alias:
	.zero		0


//--------------------- .nv.constant0.attn_fwd    --------------------------
	.section	.nv.constant0.attn_fwd,"a",@progbits
	.sectionflags	@""
	.align	4
.nv.constant0.attn_fwd:
	.zero		664


//--------------------- SYMBOLS --------------------------

	.type		.nv.reservedSmem.offset0,@object
	.size		.nv.reservedSmem.offset0,0x4
